	.target	sm_90a

	.elftype	@"ET_EXEC"


//--------------------- .note.nv.tkinfo           --------------------------
	.section	.note.nv.tkinfo,"",@"SHT_NOTE"
	.sectionflags	@"SHF_NOTE_NV_TKINFO"
	.tkinfo
        /*0018*/ 	.word	0x00000002
        /*0030*/ 	.string	""
        /*0030*/ 	.string	"ptxas"
        /*0030*/ 	.string	"Cuda compilation tools, release 13.0, V13.0.88"
        /*0030*/ 	.string	"Build cuda_13.0.r13.0/compiler.36424714_0"
        /*0030*/ 	.string	"-arch sm_90a -m 64 "



//--------------------- .note.nv.cuinfo           --------------------------
	.section	.note.nv.cuinfo,"",@"SHT_NOTE"
	.sectionflags	@"SHF_NOTE_NV_CUINFO"
        /*0018*/ 	.short	0x0002
        /*001a*/ 	.short	0x005a
        /*001c*/ 	.short	0x0082
	.zero		2


//--------------------- .nv.info                  --------------------------
	.section	.nv.info,"",@"SHT_CUDA_INFO"
	.align	4


	//----- nvinfo : EIATTR_REGCOUNT
	.align		4
        /*0000*/ 	.byte	0x04, 0x2f
        /*0002*/ 	.short	(.L_15 - .L_14)
	.align		4
.L_14:
        /*0004*/ 	.word	index@(_ZN7cutlass13device_kernelINS_4gemm6kernel13GemmUniversalIN4cute5tupleIJiiiiEEENS1_10collective13CollectiveMmaINS1_34MainloopSm90TmaGmmaWarpSpecializedILi5ENS5_IJNS4_1CILi1EEESB_SB_EEENS1_35KernelTmaWarpSpecializedCooperativeEEENS5_IJNSA_ILi256EEENSA_ILi64EEENSA_ILi128EEEEEEaNS5_IJlSB_lEEEaSJ_NS4_8TiledMMAINS4_8MMA_AtomIJNS4_4SM904GMMA26MMA_64x64x32_S32S8S8_SS_TNEEEENS4_6LayoutINS5_IJNSA_ILi2EEESB_SB_EEENS5_IJSB_NSA_ILi0EEEST_EEEEENS5_IJNS4_10UnderscoreESW_SW_EEEEENS4_13SM90_TMA_LOADENS4_14ComposedLayoutINS4_7SwizzleILi3ELi4ELi3EEENS4_18smem_ptr_flag_bitsILi8EEENSQ_INS5_IJNSA_ILi8EEESH_EEENS5_IJSH_SB_EEEEEEEvNS4_8identityESZ_S19_vS1A_EENS_8epilogue10collective6detail29Sm90TmaWarpSpecializedAdapterINS1D_15DefaultEpilogueIaSJ_SJ_NS1C_6thread17LinearCombinationIaLi1EiiLNS1H_9ScaleType4KindE0ELNS_15FloatRoundStyleE2EaEENS1_15EpilogueDefaultEEEEEvvEEEEvNT_6ParamsE)
        /*0008*/ 	.word	0x000000a8


	//----- nvinfo : EIATTR_FRAME_SIZE
	.align		4
.L_15:
        /*000c*/ 	.byte	0x04, 0x11
        /*000e*/ 	.short	(.L_17 - .L_16)
	.align		4
.L_16:
        /*0010*/ 	.word	index@(_ZN7cutlass13device_kernelINS_4gemm6kernel13GemmUniversalIN4cute5tupleIJiiiiEEENS1_10collective13CollectiveMmaINS1_34MainloopSm90TmaGmmaWarpSpecializedILi5ENS5_IJNS4_1CILi1EEESB_SB_EEENS1_35KernelTmaWarpSpecializedCooperativeEEENS5_IJNSA_ILi256EEENSA_ILi64EEENSA_ILi128EEEEEEaNS5_IJlSB_lEEEaSJ_NS4_8TiledMMAINS4_8MMA_AtomIJNS4_4SM904GMMA26MMA_64x64x32_S32S8S8_SS_TNEEEENS4_6LayoutINS5_IJNSA_ILi2EEESB_SB_EEENS5_IJSB_NSA_ILi0EEEST_EEEEENS5_IJNS4_10UnderscoreESW_SW_EEEEENS4_13SM90_TMA_LOADENS4_14ComposedLayoutINS4_7SwizzleILi3ELi4ELi3EEENS4_18smem_ptr_flag_bitsILi8EEENSQ_INS5_IJNSA_ILi8EEESH_EEENS5_IJSH_SB_EEEEEEEvNS4_8identityESZ_S19_vS1A_EENS_8epilogue10collective6detail29Sm90TmaWarpSpecializedAdapterINS1D_15DefaultEpilogueIaSJ_SJ_NS1C_6thread17LinearCombinationIaLi1EiiLNS1H_9ScaleType4KindE0ELNS_15FloatRoundStyleE2EaEENS1_15EpilogueDefaultEEEEEvvEEEEvNT_6ParamsE)
        /*0014*/ 	.word	0x00000000


	//----- nvinfo : EIATTR_MIN_STACK_SIZE
	.align		4
.L_17:
        /*0018*/ 	.byte	0x04, 0x12
        /*001a*/ 	.short	(.L_19 - .L_18)
	.align		4
.L_18:
        /*001c*/ 	.word	index@(_ZN7cutlass13device_kernelINS_4gemm6kernel13GemmUniversalIN4cute5tupleIJiiiiEEENS1_10collective13CollectiveMmaINS1_34MainloopSm90TmaGmmaWarpSpecializedILi5ENS5_IJNS4_1CILi1EEESB_SB_EEENS1_35KernelTmaWarpSpecializedCooperativeEEENS5_IJNSA_ILi256EEENSA_ILi64EEENSA_ILi128EEEEEEaNS5_IJlSB_lEEEaSJ_NS4_8TiledMMAINS4_8MMA_AtomIJNS4_4SM904GMMA26MMA_64x64x32_S32S8S8_SS_TNEEEENS4_6LayoutINS5_IJNSA_ILi2EEESB_SB_EEENS5_IJSB_NSA_ILi0EEEST_EEEEENS5_IJNS4_10UnderscoreESW_SW_EEEEENS4_13SM90_TMA_LOADENS4_14ComposedLayoutINS4_7SwizzleILi3ELi4ELi3EEENS4_18smem_ptr_flag_bitsILi8EEENSQ_INS5_IJNSA_ILi8EEESH_EEENS5_IJSH_SB_EEEEEEEvNS4_8identityESZ_S19_vS1A_EENS_8epilogue10collective6detail29Sm90TmaWarpSpecializedAdapterINS1D_15DefaultEpilogueIaSJ_SJ_NS1C_6thread17LinearCombinationIaLi1EiiLNS1H_9ScaleType4KindE0ELNS_15FloatRoundStyleE2EaEENS1_15EpilogueDefaultEEEEEvvEEEEvNT_6ParamsE)
        /*0020*/ 	.word	0x00000000
.L_19:


//--------------------- .nv.compat                --------------------------
	.section	.nv.compat,"",@"SHT_CUDA_COMPAT_INFO"
	.align	4
        /*0000*/ 	.byte	0x02, 0x09, 0x01, 0x00, 0x02, 0x02, 0x04, 0x00, 0x02, 0x05, 0x05, 0x00, 0x03, 0x07, 0x01, 0x01
        /*0010*/ 	.byte	0x02, 0x03, 0x01, 0x00, 0x02, 0x06, 0x01, 0x00, 0x04, 0x0b, 0x08, 0x00, 0x00, 0x00, 0x00, 0x00
        /*0020*/ 	.byte	0x00, 0x00, 0x00, 0x00


//--------------------- .nv.info._ZN7cutlass13device_kernelINS_4gemm6kernel13GemmUniversalIN4cute5tupleIJiiiiEEENS1_10collective13CollectiveMmaINS1_34MainloopSm90TmaGmmaWarpSpecializedILi5ENS5_IJNS4_1CILi1EEESB_SB_EEENS1_35KernelTmaWarpSpecializedCooperativeEEENS5_IJNSA_ILi256EEENSA_ILi64EEENSA_ILi128EEEEEEaNS5_IJlSB_lEEEaSJ_NS4_8TiledMMAINS4_8MMA_AtomIJNS4_4SM904GMMA26MMA_64x64x32_S32S8S8_SS_TNEEEENS4_6LayoutINS5_IJNSA_ILi2EEESB_SB_EEENS5_IJSB_NSA_ILi0EEEST_EEEEENS5_IJNS4_10UnderscoreESW_SW_EEEEENS4_13SM90_TMA_LOADENS4_14ComposedLayoutINS4_7SwizzleILi3ELi4ELi3EEENS4_18smem_ptr_flag_bitsILi8EEENSQ_INS5_IJNSA_ILi8EEESH_EEENS5_IJSH_SB_EEEEEEEvNS4_8identityESZ_S19_vS1A_EENS_8epilogue10collective6detail29Sm90TmaWarpSpecializedAdapterINS1D_15DefaultEpilogueIaSJ_SJ_NS1C_6thread17LinearCombinationIaLi1EiiLNS1H_9ScaleType4KindE0ELNS_15FloatRoundStyleE2EaEENS1_15EpilogueDefaultEEEEEvvEEEEvNT_6ParamsE --------------------------
	.section	.nv.info._ZN7cutlass13device_kernelINS_4gemm6kernel13GemmUniversalIN4cute5tupleIJiiiiEEENS1_10collective13CollectiveMmaINS1_34MainloopSm90TmaGmmaWarpSpecializedILi5ENS5_IJNS4_1CILi1EEESB_SB_EEENS1_35KernelTmaWarpSpecializedCooperativeEEENS5_IJNSA_ILi256EEENSA_ILi64EEENSA_ILi128EEEEEEaNS5_IJlSB_lEEEaSJ_NS4_8TiledMMAINS4_8MMA_AtomIJNS4_4SM904GMMA26MMA_64x64x32_S32S8S8_SS_TNEEEENS4_6LayoutINS5_IJNSA_ILi2EEESB_SB_EEENS5_IJSB_NSA_ILi0EEEST_EEEEENS5_IJNS4_10UnderscoreESW_SW_EEEEENS4_13SM90_TMA_LOADENS4_14ComposedLayoutINS4_7SwizzleILi3ELi4ELi3EEENS4_18smem_ptr_flag_bitsILi8EEENSQ_INS5_IJNSA_ILi8EEESH_EEENS5_IJSH_SB_EEEEEEEvNS4_8identityESZ_S19_vS1A_EENS_8epilogue10collective6detail29Sm90TmaWarpSpecializedAdapterINS1D_15DefaultEpilogueIaSJ_SJ_NS1C_6thread17LinearCombinationIaLi1EiiLNS1H_9ScaleType4KindE0ELNS_15FloatRoundStyleE2EaEENS1_15EpilogueDefaultEEEEEvvEEEEvNT_6ParamsE,"",@"SHT_CUDA_INFO"
	.sectionflags	@""
	.align	4


	//----- nvinfo : EIATTR_CUDA_API_VERSION
	.align		4
        /*0000*/ 	.byte	0x04, 0x37
        /*0002*/ 	.short	(.L_21 - .L_20)
.L_20:
        /*0004*/ 	.word	0x00000082


	//----- nvinfo : EIATTR_KPARAM_INFO
	.align		4
.L_21:
        /*0008*/ 	.byte	0x04, 0x17
        /*000a*/ 	.short	(.L_23 - .L_22)
.L_22:
        /*000c*/ 	.word	0x00000000
        /*0010*/ 	.short	0x0000
        /*0012*/ 	.short	0x0070
        /*0014*/ 	.byte	0x00, 0xf0, 0x01, 0x10


	//----- nvinfo : EIATTR_SPARSE_MMA_MASK
	.align		4
.L_23:
        /*0018*/ 	.byte	0x03, 0x50
        /*001a*/ 	.short	0x0000


	//----- nvinfo : EIATTR_MAXREG_COUNT
	.align		4
        /*001c*/ 	.byte	0x03, 0x1b
        /*001e*/ 	.short	0x00a8


	//----- nvinfo : EIATTR_NUM_BARRIERS
	.align		4
        /*0020*/ 	.byte	0x02, 0x4c
        /*0022*/ 	.byte	0x01
	.zero		1


	//----- nvinfo : EIATTR_EXTERNS
	.align		4
        /*0024*/ 	.byte	0x04, 0x0f
        /*0026*/ 	.short	(.L_25 - .L_24)


	//   ....[0]....
	.align		4
.L_24:
        /*0028*/ 	.word	index@(__assertfail)


	//----- nvinfo : EIATTR_MERCURY_ISA_VERSION
	.align		4
.L_25:
        /*002c*/ 	.byte	0x03, 0x5f
        /*002e*/ 	.short	0x0101


	//----- nvinfo : EIATTR_INT_WARP_WIDE_INSTR_OFFSETS
	.align		4
        /*0030*/ 	.byte	0x04, 0x31
        /*0032*/ 	.short	(.L_27 - .L_26)


	//   ....[0]....
.L_26:
        /*0034*/ 	.word	0x000003d0


	//   ....[1]....
        /*0038*/ 	.word	0x00000400


	//   ....[2]....
        /*003c*/ 	.word	0x000004e0


	//----- nvinfo : EIATTR_COOP_GROUP_MASK_REGIDS
	.align		4
.L_27:
        /*0040*/ 	.byte	0x04, 0x29
        /*0042*/ 	.short	(.L_29 - .L_28)


	//   ....[0]....
.L_28:
        /*0044*/ 	.word	0xffffffff


	//   ....[1]....
        /*0048*/ 	.word	0xffffffff


	//   ....[2]....
        /*004c*/ 	.word	0xffffffff


	//   ....[3]....
        /*0050*/ 	.word	0xffffffff


	//   ....[4]....
        /*0054*/ 	.word	0xffffffff


	//----- nvinfo : EIATTR_COOP_GROUP_INSTR_OFFSETS
	.align		4
.L_29:
        /*0058*/ 	.byte	0x04, 0x28
        /*005a*/ 	.short	(.L_31 - .L_30)


	//   ....[0]....
.L_30:
        /*005c*/ 	.word	0x00000060


	//   ....[1]....
        /*0060*/ 	.word	0x00000070


	//   ....[2]....
        /*0064*/ 	.word	0x00000130


	//   ....[3]....
        /*0068*/ 	.word	0x000002e0


	//   ....[4]....
        /*006c*/ 	.word	0x00000f80


	//----- nvinfo : EIATTR_REG_RECONFIG
	.align		4
.L_31:
        /*0070*/ 	.byte	0x01, 0x54
	.zero		2


	//----- nvinfo : EIATTR_SYSCALL_OFFSETS
	.align		4
        /*0074*/ 	.byte	0x04, 0x46
        /*0076*/ 	.short	(.L_33 - .L_32)


	//   ....[0]....
.L_32:
        /*0078*/ 	.word	0x00001150


	//----- nvinfo : EIATTR_MBARRIER_INSTR_OFFSETS
	.align		4
.L_33:
        /*007c*/ 	.byte	0x04, 0x39
        /*007e*/ 	.short	(.L_35 - .L_34)


	//   ....[0]....
.L_34:
        /*0080*/ 	.word	0x00000230
        /*0084*/ 	.word	0x000000ff
        /*0088*/ 	.word	0x00000000
        /*008c*/ 	.short	0x0100
        /*008e*/ 	.byte	0x08
	.zero		1


	//   ....[1]....
        /*0090*/ 	.word	0x00000240
        /*0094*/ 	.word	0x000000ff
        /*0098*/ 	.word	0x00000028
        /*009c*/ 	.short	0x0100
        /*009e*/ 	.byte	0x08
	.zero		1


	//   ....[2]....
        /*00a0*/ 	.word	0x00000250
        /*00a4*/ 	.word	0x000000ff
        /*00a8*/ 	.word	0x00000008
        /*00ac*/ 	.short	0x0100
        /*00ae*/ 	.byte	0x08
	.zero		1


	//   ....[3]....
        /*00b0*/ 	.word	0x00000260
        /*00b4*/ 	.word	0x000000ff
        /*00b8*/ 	.word	0x00000030
        /*00bc*/ 	.short	0x0100
        /*00be*/ 	.byte	0x08
	.zero		1


	//   ....[4]....
        /*00c0*/ 	.word	0x00000270
        /*00c4*/ 	.word	0x000000ff
        /*00c8*/ 	.word	0x00000010
        /*00cc*/ 	.short	0x0100
        /*00ce*/ 	.byte	0x08
	.zero		1


	//   ....[5]....
        /*00d0*/ 	.word	0x00000280
        /*00d4*/ 	.word	0x000000ff
        /*00d8*/ 	.word	0x00000038
        /*00dc*/ 	.short	0x0100
        /*00de*/ 	.byte	0x08
	.zero		1


	//   ....[6]....
        /*00e0*/ 	.word	0x00000290
        /*00e4*/ 	.word	0x000000ff
        /*00e8*/ 	.word	0x00000018
        /*00ec*/ 	.short	0x0100
        /*00ee*/ 	.byte	0x08
	.zero		1


	//   ....[7]....
        /*00f0*/ 	.word	0x000002a0
        /*00f4*/ 	.word	0x000000ff
        /*00f8*/ 	.word	0x00000040
        /*00fc*/ 	.short	0x0100
        /*00fe*/ 	.byte	0x08
	.zero		1


	//   ....[8]....
        /*0100*/ 	.word	0x000002b0
        /*0104*/ 	.word	0x000000ff
        /*0108*/ 	.word	0x00000020
        /*010c*/ 	.short	0x0100
        /*010e*/ 	.byte	0x08
	.zero		1


	//   ....[9]....
        /*0110*/ 	.word	0x000002c0
        /*0114*/ 	.word	0x000000ff
        /*0118*/ 	.word	0x00000048
        /*011c*/ 	.short	0x0100
        /*011e*/ 	.byte	0x08
	.zero		1


	//   ....[10]....
        /*0120*/ 	.word	0x00000550
        /*0124*/ 	.word	0x000000ff
        /*0128*/ 	.word	0x00000060
        /*012c*/ 	.short	0x0100
        /*012e*/ 	.byte	0x06
	.zero		1


	//   ....[11]....
        /*0130*/ 	.word	0x000005b0
        /*0134*/ 	.word	0x000000ff
        /*0138*/ 	.word	0x00000068
        /*013c*/ 	.short	0x0100
        /*013e*/ 	.byte	0x06
	.zero		1


	//   ....[12]....
        /*0140*/ 	.word	0x00001220
        /*0144*/ 	.word	0x00000003
        /*0148*/ 	.word	0x00000000
        /*014c*/ 	.short	0x010a
        /*014e*/ 	.byte	0x3f
	.zero		1


	//   ....[13]....
        /*0150*/ 	.word	0x00001260
        /*0154*/ 	.word	0x00000003
        /*0158*/ 	.word	0x00000000
        /*015c*/ 	.short	0x010a
        /*015e*/ 	.byte	0x3f
	.zero		1


	//   ....[14]....
        /*0160*/ 	.word	0x000017a0
        /*0164*/ 	.word	0x00000005
        /*0168*/ 	.word	0x00000000
        /*016c*/ 	.short	0x010a
        /*016e*/ 	.byte	0x3f
	.zero		1


	//   ....[15]....
        /*0170*/ 	.word	0x000017e0
        /*0174*/ 	.word	0x00000005
        /*0178*/ 	.word	0x00000000
        /*017c*/ 	.short	0x010a
        /*017e*/ 	.byte	0x3f
	.zero		1


	//   ....[16]....
        /*0180*/ 	.word	0x00001bc0
        /*0184*/ 	.word	0x00000004
        /*0188*/ 	.word	0x00000000
        /*018c*/ 	.short	0x0101
        /*018e*/ 	.byte	0x3f
	.zero		1


	//   ....[17]....
        /*0190*/ 	.word	0x00001da0
        /*0194*/ 	.word	0x00000000
        /*0198*/ 	.word	0x00000000
        /*019c*/ 	.short	0x0101
        /*019e*/ 	.byte	0x3f
	.zero		1


	//   ....[18]....
        /*01a0*/ 	.word	0x00006480
        /*01a4*/ 	.word	0x0000000e
        /*01a8*/ 	.word	0x00000028
        /*01ac*/ 	.short	0x010a
        /*01ae*/ 	.byte	0x3f
	.zero		1


	//   ....[19]....
        /*01b0*/ 	.word	0x00006800
        /*01b4*/ 	.word	0x00000006
        /*01b8*/ 	.word	0x00000068
        /*01bc*/ 	.short	0x0101
        /*01be*/ 	.byte	0x3f
	.zero		1


	//   ....[20]....
        /*01c0*/ 	.word	0x00006f30
        /*01c4*/ 	.word	0x00000007
        /*01c8*/ 	.word	0x00000000
        /*01cc*/ 	.short	0x010a
        /*01ce*/ 	.byte	0x3f
	.zero		1


	//   ....[21]....
        /*01d0*/ 	.word	0x00006fb0
        /*01d4*/ 	.word	0x00000009
        /*01d8*/ 	.word	0x00000000
        /*01dc*/ 	.short	0x010a
        /*01de*/ 	.byte	0x3f
	.zero		1


	//   ....[22]....
        /*01e0*/ 	.word	0x00007040
        /*01e4*/ 	.word	0x00000006
        /*01e8*/ 	.word	0x00000000
        /*01ec*/ 	.short	0x010a
        /*01ee*/ 	.byte	0x3f
	.zero		1


	//   ....[23]....
        /*01f0*/ 	.word	0x000070d0
        /*01f4*/ 	.word	0x00000009
        /*01f8*/ 	.word	0x00000000
        /*01fc*/ 	.short	0x010a
        /*01fe*/ 	.byte	0x3f
	.zero		1


	//   ....[24]....
        /*0200*/ 	.word	0x00007160
        /*0204*/ 	.word	0x00000003
        /*0208*/ 	.word	0x00000000
        /*020c*/ 	.short	0x010a
        /*020e*/ 	.byte	0x3f
	.zero		1


	//   ....[25]....
        /*0210*/ 	.word	0x000071c0
        /*0214*/ 	.word	0x00000003
        /*0218*/ 	.word	0x00000000
        /*021c*/ 	.short	0x010a
        /*021e*/ 	.byte	0x3f
	.zero		1


	//   ....[26]....
        /*0220*/ 	.word	0x00007210
        /*0224*/ 	.word	0x00000005
        /*0228*/ 	.word	0x00000000
        /*022c*/ 	.short	0x010a
        /*022e*/ 	.byte	0x3f
	.zero		1


	//   ....[27]....
        /*0230*/ 	.word	0x000072e0
        /*0234*/ 	.word	0x0000000e
        /*0238*/ 	.word	0x00000028
        /*023c*/ 	.short	0x010a
        /*023e*/ 	.byte	0x3f
	.zero		1


	//   ....[28]....
        /*0240*/ 	.word	0x000073b0
        /*0244*/ 	.word	0x00000007
        /*0248*/ 	.word	0x00000000
        /*024c*/ 	.short	0x010a
        /*024e*/ 	.byte	0x3f
	.zero		1


	//   ....[29]....
        /*0250*/ 	.word	0x00007400
        /*0254*/ 	.word	0x00000009
        /*0258*/ 	.word	0x00000000
        /*025c*/ 	.short	0x010a
        /*025e*/ 	.byte	0x3f
	.zero		1


	//   ....[30]....
        /*0260*/ 	.word	0x00007450
        /*0264*/ 	.word	0x00000006
        /*0268*/ 	.word	0x00000000
        /*026c*/ 	.short	0x010a
        /*026e*/ 	.byte	0x3f
	.zero		1


	//   ....[31]....
        /*0270*/ 	.word	0x000074a0
        /*0274*/ 	.word	0x00000009
        /*0278*/ 	.word	0x00000000
        /*027c*/ 	.short	0x010a
        /*027e*/ 	.byte	0x3f
	.zero		1


	//----- nvinfo : EIATTR_NUM_MBARRIERS
	.align		4
.L_35:
        /*0280*/ 	.byte	0x03, 0x38
        /*0282*/ 	.short	0x000c


	//----- nvinfo : EIATTR_EXIT_INSTR_OFFSETS
	.align		4
        /*0284*/ 	.byte	0x04, 0x1c
        /*0286*/ 	.short	(.L_37 - .L_36)


	//   ....[0]....
.L_36:
        /*0288*/ 	.word	0x00000600


	//   ....[1]....
        /*028c*/ 	.word	0x00000ec0


	//   ....[2]....
        /*0290*/ 	.word	0x00005af0


	//   ....[3]....
        /*0294*/ 	.word	0x00006120


	//   ....[4]....
        /*0298*/ 	.word	0x000071b0


	//----- nvinfo : EIATTR_MAX_THREADS
	.align		4
.L_37:
        /*029c*/ 	.byte	0x04, 0x05
        /*029e*/ 	.short	(.L_39 - .L_38)
.L_38:
        /*02a0*/ 	.word	0x00000180
        /*02a4*/ 	.word	0x00000001
        /*02a8*/ 	.word	0x00000001


	//----- nvinfo : EIATTR_CRS_STACK_SIZE
	.align		4
.L_39:
        /*02ac*/ 	.byte	0x04, 0x1e
        /*02ae*/ 	.short	(.L_41 - .L_40)
.L_40:
        /*02b0*/ 	.word	0x00000000


	//----- nvinfo : EIATTR_CBANK_PARAM_SIZE
	.align		4
.L_41:
        /*02b4*/ 	.byte	0x03, 0x19
        /*02b6*/ 	.short	0x0470


	//----- nvinfo : EIATTR_PARAM_CBANK
	.align		4
        /*02b8*/ 	.byte	0x04, 0x0a
        /*02ba*/ 	.short	(.L_43 - .L_42)
	.align		4
.L_42:
        /*02bc*/ 	.word	index@(.nv.constant0._ZN7cutlass13device_kernelINS_4gemm6kernel13GemmUniversalIN4cute5tupleIJiiiiEEENS1_10collective13CollectiveMmaINS1_34MainloopSm90TmaGmmaWarpSpecializedILi5ENS5_IJNS4_1CILi1EEESB_SB_EEENS1_35KernelTmaWarpSpecializedCooperativeEEENS5_IJNSA_ILi256EEENSA_ILi64EEENSA_ILi128EEEEEEaNS5_IJlSB_lEEEaSJ_NS4_8TiledMMAINS4_8MMA_AtomIJNS4_4SM904GMMA26MMA_64x64x32_S32S8S8_SS_TNEEEENS4_6LayoutINS5_IJNSA_ILi2EEESB_SB_EEENS5_IJSB_NSA_ILi0EEEST_EEEEENS5_IJNS4_10UnderscoreESW_SW_EEEEENS4_13SM90_TMA_LOADENS4_14ComposedLayoutINS4_7SwizzleILi3ELi4ELi3EEENS4_18smem_ptr_flag_bitsILi8EEENSQ_INS5_IJNSA_ILi8EEESH_EEENS5_IJSH_SB_EEEEEEEvNS4_8identityESZ_S19_vS1A_EENS_8epilogue10collective6detail29Sm90TmaWarpSpecializedAdapterINS1D_15DefaultEpilogueIaSJ_SJ_NS1C_6thread17LinearCombinationIaLi1EiiLNS1H_9ScaleType4KindE0ELNS_15FloatRoundStyleE2EaEENS1_15EpilogueDefaultEEEEEvvEEEEvNT_6ParamsE)
        /*02c0*/ 	.short	0x0210
        /*02c2*/ 	.short	0x0470


	//----- nvinfo : EIATTR_SW_WAR
	.align		4
.L_43:
        /*02c4*/ 	.byte	0x04, 0x36
        /*02c6*/ 	.short	(.L_45 - .L_44)
.L_44:
        /*02c8*/ 	.word	0x00000008
.L_45:


//--------------------- .nv.callgraph             --------------------------
	.section	.nv.callgraph,"",@"SHT_CUDA_CALLGRAPH"
	.align	4
	.sectionentsize	8
	.align		4
        /*0000*/ 	.word	0x00000000
	.align		4
        /*0004*/ 	.word	0xffffffff
	.align		4
        /*0008*/ 	.word	index@(_ZN7cutlass13device_kernelINS_4gemm6kernel13GemmUniversalIN4cute5tupleIJiiiiEEENS1_10collective13CollectiveMmaINS1_34MainloopSm90TmaGmmaWarpSpecializedILi5ENS5_IJNS4_1CILi1EEESB_SB_EEENS1_35KernelTmaWarpSpecializedCooperativeEEENS5_IJNSA_ILi256EEENSA_ILi64EEENSA_ILi128EEEEEEaNS5_IJlSB_lEEEaSJ_NS4_8TiledMMAINS4_8MMA_AtomIJNS4_4SM904GMMA26MMA_64x64x32_S32S8S8_SS_TNEEEENS4_6LayoutINS5_IJNSA_ILi2EEESB_SB_EEENS5_IJSB_NSA_ILi0EEEST_EEEEENS5_IJNS4_10UnderscoreESW_SW_EEEEENS4_13SM90_TMA_LOADENS4_14ComposedLayoutINS4_7SwizzleILi3ELi4ELi3EEENS4_18smem_ptr_flag_bitsILi8EEENSQ_INS5_IJNSA_ILi8EEESH_EEENS5_IJSH_SB_EEEEEEEvNS4_8identityESZ_S19_vS1A_EENS_8epilogue10collective6detail29Sm90TmaWarpSpecializedAdapterINS1D_15DefaultEpilogueIaSJ_SJ_NS1C_6thread17LinearCombinationIaLi1EiiLNS1H_9ScaleType4KindE0ELNS_15FloatRoundStyleE2EaEENS1_15EpilogueDefaultEEEEEvvEEEEvNT_6ParamsE)
	.align		4
        /*000c*/ 	.word	index@(__assertfail)
	.align		4
        /*0010*/ 	.word	0x00000000
	.align		4
        /*0014*/ 	.word	0xfffffffe
	.align		4
        /*0018*/ 	.word	0x00000000
	.align		4
        /*001c*/ 	.word	0xfffffffd
	.align		4
        /*0020*/ 	.word	0x00000000
	.align		4
        /*0024*/ 	.word	0xfffffffc


//--------------------- .nv.constant4             --------------------------
	.section	.nv.constant4,"a",@progbits
	.align	8
	.align		8
.nv.constant4:
        /*0000*/ 	.dword	__assertfail
	.align		8
        /*0008*/ 	.dword	__unnamed_1
	.align		8
        /*0010*/ 	.dword	_ZN40_INTERNAL_92f94147_4_k_cu_549c6ff7_270964cuda3std3__45__cpo5beginE
	.align		8
        /*0018*/ 	.dword	_ZN40_INTERNAL_92f94147_4_k_cu_549c6ff7_270964cuda3std3__45__cpo3endE
	.align		8
        /*0020*/ 	.dword	_ZN40_INTERNAL_92f94147_4_k_cu_549c6ff7_270964cuda3std3__45__cpo6cbeginE
	.align		8
        /*0028*/ 	.dword	_ZN40_INTERNAL_92f94147_4_k_cu_549c6ff7_270964cuda3std3__45__cpo4cendE
	.align		8
        /*0030*/ 	.dword	_ZN40_INTERNAL_92f94147_4_k_cu_549c6ff7_270964cuda3std3__442_GLOBAL__N__92f94147_4_k_cu_549c6ff7_270966ignoreE
	.align		8
        /*0038*/ 	.dword	_ZN40_INTERNAL_92f94147_4_k_cu_549c6ff7_270964cuda3std3__419piecewise_constructE
	.align		8
        /*0040*/ 	.dword	_ZN40_INTERNAL_92f94147_4_k_cu_549c6ff7_270964cuda3std3__48in_placeE
	.align		8
        /*0048*/ 	.dword	_ZN40_INTERNAL_92f94147_4_k_cu_549c6ff7_270964cuda3std6ranges3__45__cpo4swapE
	.align		8
        /*0050*/ 	.dword	_ZN40_INTERNAL_92f94147_4_k_cu_549c6ff7_270964cuda3std6ranges3__45__cpo9iter_moveE
	.align		8
        /*0058*/ 	.dword	_ZN40_INTERNAL_92f94147_4_k_cu_549c6ff7_270964cute7productE
	.align		8
        /*0060*/ 	.dword	_ZN40_INTERNAL_92f94147_4_k_cu_549c6ff7_270964cute1_E
	.align		8
        /*0068*/ 	.dword	$str$22
	.align		8
        /*0070*/ 	.dword	$str$23


//--------------------- .text._ZN7cutlass13device_kernelINS_4gemm6kernel13GemmUniversalIN4cute5tupleIJiiiiEEENS1_10collective13CollectiveMmaINS1_34MainloopSm90TmaGmmaWarpSpecializedILi5ENS5_IJNS4_1CILi1EEESB_SB_EEENS1_35KernelTmaWarpSpecializedCooperativeEEENS5_IJNSA_ILi256EEENSA_ILi64EEENSA_ILi128EEEEEEaNS5_IJlSB_lEEEaSJ_NS4_8TiledMMAINS4_8MMA_AtomIJNS4_4SM904GMMA26MMA_64x64x32_S32S8S8_SS_TNEEEENS4_6LayoutINS5_IJNSA_ILi2EEESB_SB_EEENS5_IJSB_NSA_ILi0EEEST_EEEEENS5_IJNS4_10UnderscoreESW_SW_EEEEENS4_13SM90_TMA_LOADENS4_14ComposedLayoutINS4_7SwizzleILi3ELi4ELi3EEENS4_18smem_ptr_flag_bitsILi8EEENSQ_INS5_IJNSA_ILi8EEESH_EEENS5_IJSH_SB_EEEEEEEvNS4_8identityESZ_S19_vS1A_EENS_8epilogue10collective6detail29Sm90TmaWarpSpecializedAdapterINS1D_15DefaultEpilogueIaSJ_SJ_NS1C_6thread17LinearCombinationIaLi1EiiLNS1H_9ScaleType4KindE0ELNS_15FloatRoundStyleE2EaEENS1_15EpilogueDefaultEEEEEvvEEEEvNT_6ParamsE --------------------------
	.section	.text._ZN7cutlass13device_kernelINS_4gemm6kernel13GemmUniversalIN4cute5tupleIJiiiiEEENS1_10collective13CollectiveMmaINS1_34MainloopSm90TmaGmmaWarpSpecializedILi5ENS5_IJNS4_1CILi1EEESB_SB_EEENS1_35KernelTmaWarpSpecializedCooperativeEEENS5_IJNSA_ILi256EEENSA_ILi64EEENSA_ILi128EEEEEEaNS5_IJlSB_lEEEaSJ_NS4_8TiledMMAINS4_8MMA_AtomIJNS4_4SM904GMMA26MMA_64x64x32_S32S8S8_SS_TNEEEENS4_6LayoutINS5_IJNSA_ILi2EEESB_SB_EEENS5_IJSB_NSA_ILi0EEEST_EEEEENS5_IJNS4_10UnderscoreESW_SW_EEEEENS4_13SM90_TMA_LOADENS4_14ComposedLayoutINS4_7SwizzleILi3ELi4ELi3EEENS4_18smem_ptr_flag_bitsILi8EEENSQ_INS5_IJNSA_ILi8EEESH_EEENS5_IJSH_SB_EEEEEEEvNS4_8identityESZ_S19_vS1A_EENS_8epilogue10collective6detail29Sm90TmaWarpSpecializedAdapterINS1D_15DefaultEpilogueIaSJ_SJ_NS1C_6thread17LinearCombinationIaLi1EiiLNS1H_9ScaleType4KindE0ELNS_15FloatRoundStyleE2EaEENS1_15EpilogueDefaultEEEEEvvEEEEvNT_6ParamsE,"ax",@progbits
	.align	128
.text._ZN7cutlass13device_kernelINS_4gemm6kernel13GemmUniversalIN4cute5tupleIJiiiiEEENS1_10collective13CollectiveMmaINS1_34MainloopSm90TmaGmmaWarpSpecializedILi5ENS5_IJNS4_1CILi1EEESB_SB_EEENS1_35KernelTmaWarpSpecializedCooperativeEEENS5_IJNSA_ILi256EEENSA_ILi64EEENSA_ILi128EEEEEEaNS5_IJlSB_lEEEaSJ_NS4_8TiledMMAINS4_8MMA_AtomIJNS4_4SM904GMMA26MMA_64x64x32_S32S8S8_SS_TNEEEENS4_6LayoutINS5_IJNSA_ILi2EEESB_SB_EEENS5_IJSB_NSA_ILi0EEEST_EEEEENS5_IJNS4_10UnderscoreESW_SW_EEEEENS4_13SM90_TMA_LOADENS4_14ComposedLayoutINS4_7SwizzleILi3ELi4ELi3EEENS4_18smem_ptr_flag_bitsILi8EEENSQ_INS5_IJNSA_ILi8EEESH_EEENS5_IJSH_SB_EEEEEEEvNS4_8identityESZ_S19_vS1A_EENS_8epilogue10collective6detail29Sm90TmaWarpSpecializedAdapterINS1D_15DefaultEpilogueIaSJ_SJ_NS1C_6thread17LinearCombinationIaLi1EiiLNS1H_9ScaleType4KindE0ELNS_15FloatRoundStyleE2EaEENS1_15EpilogueDefaultEEEEEvvEEEEvNT_6ParamsE:
        .type           _ZN7cutlass13device_kernelINS_4gemm6kernel13GemmUniversalIN4cute5tupleIJiiiiEEENS1_10collective13CollectiveMmaINS1_34MainloopSm90TmaGmmaWarpSpecializedILi5ENS5_IJNS4_1CILi1EEESB_SB_EEENS1_35KernelTmaWarpSpecializedCooperativeEEENS5_IJNSA_ILi256EEENSA_ILi64EEENSA_ILi128EEEEEEaNS5_IJlSB_lEEEaSJ_NS4_8TiledMMAINS4_8MMA_AtomIJNS4_4SM904GMMA26MMA_64x64x32_S32S8S8_SS_TNEEEENS4_6LayoutINS5_IJNSA_ILi2EEESB_SB_EEENS5_IJSB_NSA_ILi0EEEST_EEEEENS5_IJNS4_10UnderscoreESW_SW_EEEEENS4_13SM90_TMA_LOADENS4_14ComposedLayoutINS4_7SwizzleILi3ELi4ELi3EEENS4_18smem_ptr_flag_bitsILi8EEENSQ_INS5_IJNSA_ILi8EEESH_EEENS5_IJSH_SB_EEEEEEEvNS4_8identityESZ_S19_vS1A_EENS_8epilogue10collective6detail29Sm90TmaWarpSpecializedAdapterINS1D_15DefaultEpilogueIaSJ_SJ_NS1C_6thread17LinearCombinationIaLi1EiiLNS1H_9ScaleType4KindE0ELNS_15FloatRoundStyleE2EaEENS1_15EpilogueDefaultEEEEEvvEEEEvNT_6ParamsE,@function
        .size           _ZN7cutlass13device_kernelINS_4gemm6kernel13GemmUniversalIN4cute5tupleIJiiiiEEENS1_10collective13CollectiveMmaINS1_34MainloopSm90TmaGmmaWarpSpecializedILi5ENS5_IJNS4_1CILi1EEESB_SB_EEENS1_35KernelTmaWarpSpecializedCooperativeEEENS5_IJNSA_ILi256EEENSA_ILi64EEENSA_ILi128EEEEEEaNS5_IJlSB_lEEEaSJ_NS4_8TiledMMAINS4_8MMA_AtomIJNS4_4SM904GMMA26MMA_64x64x32_S32S8S8_SS_TNEEEENS4_6LayoutINS5_IJNSA_ILi2EEESB_SB_EEENS5_IJSB_NSA_ILi0EEEST_EEEEENS5_IJNS4_10UnderscoreESW_SW_EEEEENS4_13SM90_TMA_LOADENS4_14ComposedLayoutINS4_7SwizzleILi3ELi4ELi3EEENS4_18smem_ptr_flag_bitsILi8EEENSQ_INS5_IJNSA_ILi8EEESH_EEENS5_IJSH_SB_EEEEEEEvNS4_8identityESZ_S19_vS1A_EENS_8epilogue10collective6detail29Sm90TmaWarpSpecializedAdapterINS1D_15DefaultEpilogueIaSJ_SJ_NS1C_6thread17LinearCombinationIaLi1EiiLNS1H_9ScaleType4KindE0ELNS_15FloatRoundStyleE2EaEENS1_15EpilogueDefaultEEEEEvvEEEEvNT_6ParamsE,(.L_x_200 - _ZN7cutlass13device_kernelINS_4gemm6kernel13GemmUniversalIN4cute5tupleIJiiiiEEENS1_10collective13CollectiveMmaINS1_34MainloopSm90TmaGmmaWarpSpecializedILi5ENS5_IJNS4_1CILi1EEESB_SB_EEENS1_35KernelTmaWarpSpecializedCooperativeEEENS5_IJNSA_ILi256EEENSA_ILi64EEENSA_ILi128EEEEEEaNS5_IJlSB_lEEEaSJ_NS4_8TiledMMAINS4_8MMA_AtomIJNS4_4SM904GMMA26MMA_64x64x32_S32S8S8_SS_TNEEEENS4_6LayoutINS5_IJNSA_ILi2EEESB_SB_EEENS5_IJSB_NSA_ILi0EEEST_EEEEENS5_IJNS4_10UnderscoreESW_SW_EEEEENS4_13SM90_TMA_LOADENS4_14ComposedLayoutINS4_7SwizzleILi3ELi4ELi3EEENS4_18smem_ptr_flag_bitsILi8EEENSQ_INS5_IJNSA_ILi8EEESH_EEENS5_IJSH_SB_EEEEEEEvNS4_8identityESZ_S19_vS1A_EENS_8epilogue10collective6detail29Sm90TmaWarpSpecializedAdapterINS1D_15DefaultEpilogueIaSJ_SJ_NS1C_6thread17LinearCombinationIaLi1EiiLNS1H_9ScaleType4KindE0ELNS_15FloatRoundStyleE2EaEENS1_15EpilogueDefaultEEEEEvvEEEEvNT_6ParamsE)
        .other          _ZN7cutlass13device_kernelINS_4gemm6kernel13GemmUniversalIN4cute5tupleIJiiiiEEENS1_10collective13CollectiveMmaINS1_34MainloopSm90TmaGmmaWarpSpecializedILi5ENS5_IJNS4_1CILi1EEESB_SB_EEENS1_35KernelTmaWarpSpecializedCooperativeEEENS5_IJNSA_ILi256EEENSA_ILi64EEENSA_ILi128EEEEEEaNS5_IJlSB_lEEEaSJ_NS4_8TiledMMAINS4_8MMA_AtomIJNS4_4SM904GMMA26MMA_64x64x32_S32S8S8_SS_TNEEEENS4_6LayoutINS5_IJNSA_ILi2EEESB_SB_EEENS5_IJSB_NSA_ILi0EEEST_EEEEENS5_IJNS4_10UnderscoreESW_SW_EEEEENS4_13SM90_TMA_LOADENS4_14ComposedLayoutINS4_7SwizzleILi3ELi4ELi3EEENS4_18smem_ptr_flag_bitsILi8EEENSQ_INS5_IJNSA_ILi8EEESH_EEENS5_IJSH_SB_EEEEEEEvNS4_8identityESZ_S19_vS1A_EENS_8epilogue10collective6detail29Sm90TmaWarpSpecializedAdapterINS1D_15DefaultEpilogueIaSJ_SJ_NS1C_6thread17LinearCombinationIaLi1EiiLNS1H_9ScaleType4KindE0ELNS_15FloatRoundStyleE2EaEENS1_15EpilogueDefaultEEEEEvvEEEEvNT_6ParamsE,@"STO_CUDA_ENTRY STV_DEFAULT"
_ZN7cutlass13device_kernelINS_4gemm6kernel13GemmUniversalIN4cute5tupleIJiiiiEEENS1_10collective13CollectiveMmaINS1_34MainloopSm90TmaGmmaWarpSpecializedILi5ENS5_IJNS4_1CILi1EEESB_SB_EEENS1_35KernelTmaWarpSpecializedCooperativeEEENS5_IJNSA_ILi256EEENSA_ILi64EEENSA_ILi128EEEEEEaNS5_IJlSB_lEEEaSJ_NS4_8TiledMMAINS4_8MMA_AtomIJNS4_4SM904GMMA26MMA_64x64x32_S32S8S8_SS_TNEEEENS4_6LayoutINS5_IJNSA_ILi2EEESB_SB_EEENS5_IJSB_NSA_ILi0EEEST_EEEEENS5_IJNS4_10UnderscoreESW_SW_EEEEENS4_13SM90_TMA_LOADENS4_14ComposedLayoutINS4_7SwizzleILi3ELi4ELi3EEENS4_18smem_ptr_flag_bitsILi8EEENSQ_INS5_IJNSA_ILi8EEESH_EEENS5_IJSH_SB_EEEEEEEvNS4_8identityESZ_S19_vS1A_EENS_8epilogue10collective6detail29Sm90TmaWarpSpecializedAdapterINS1D_15DefaultEpilogueIaSJ_SJ_NS1C_6thread17LinearCombinationIaLi1EiiLNS1H_9ScaleType4KindE0ELNS_15FloatRoundStyleE2EaEENS1_15EpilogueDefaultEEEEEvvEEEEvNT_6ParamsE:
[----:B------:R-:W0:Y:S01]  /*0000*/  LDC R1, c[0x0][0x28] ;  /* 0x00000a00ff017b82 */ /* 0x000e220000000800 */
[----:B------:R-:W1:Y:S01]  /*0010*/  S2R R18, SR_TID.X ;  /* 0x0000000000127919 */ /* 0x000e620000002100 */
[----:B------:R-:W-:Y:S01]  /*0020*/  ELECT P0, URZ, PT ;  /* 0x00000000003f782f */ /* 0x000fe20003800000 */
[----:B------:R-:W-:Y:S01]  /*0030*/  BSSY B0, `(.L_x_0) ;  /* 0x000000f000007945 */ /* 0x000fe20003800000 */
[--C-:B-1----:R-:W-:Y:S02]  /*0040*/  SHF.R.U32.HI R0, RZ, 0x5, R18.reuse ;  /* 0x00000005ff007819 */ /* 0x102fe40000011612 */
[----:B------:R-:W-:-:S03]  /*0050*/  SHF.R.U32.HI R2, RZ, 0x7, R18 ;  /* 0x00000007ff027819 */ /* 0x000fc60000011612 */
[----:B------:R-:W1:Y:S04]  /*0060*/  SHFL.IDX PT, R5, R0, RZ, 0x1f ;  /* 0x00001fff00057589 */ /* 0x000e6800000e0000 */
[----:B------:R2:W3:Y:S01]  /*0070*/  SHFL.IDX PT, R8, R2, RZ, 0x1f ;  /* 0x00001fff02087589 */ /* 0x0004e200000e0000 */
[----:B-1----:R-:W-:-:S13]  /*0080*/  ISETP.NE.OR P0, PT, R5, RZ, !P0 ;  /* 0x000000ff0500720c */ /* 0x002fda0004705670 */
[----:B0-23--:R-:W-:Y:S05]  /*0090*/  @P0 BRA `(.L_x_1) ;  /* 0x0000000000200947 */ /* 0x00dfea0003800000 */
[----:B------:R-:W-:Y:S02]  /*00a0*/  ULDC.64 UR4, c[0x0][0x198] ;  /* 0x0000660000047ab9 */ /* 0x000fe40000000a00 */
[----:B------:R-:W-:Y:S02]  /*00b0*/  UIADD3 UR6, UP0, UR4, 0xf0, URZ ;  /* 0x000000f004067890 */ /* 0x000fe4000ff1e03f */
[----:B------:R-:W-:Y:S02]  /*00c0*/  UIADD3 UR4, UP1, UR4, 0x1f0, URZ ;  /* 0x000001f004047890 */ /* 0x000fe4000ff3e03f */
[----:B------:R-:W-:Y:S02]  /*00d0*/  UIADD3.X UR7, URZ, UR5, URZ, UP0, !UPT ;  /* 0x000000053f077290 */ /* 0x000fe400087fe43f */
[----:B------:R-:W-:-:S07]  /*00e0*/  UIADD3.X UR5, URZ, UR5, URZ, UP1, !UPT ;  /* 0x000000053f057290 */ /* 0x000fce0008ffe43f */
[----:B------:R0:W-:Y:S02]  /*00f0*/  UTMACCTL.PF [UR6] ;  /* 0x00000000060079b9 */ /* 0x0001e40008040000 */
[----:B------:R0:W-:Y:S02]  /*0100*/  UTMACCTL.PF [UR4] ;  /* 0x00000000040079b9 */ /* 0x0001e40008040000 */
[----:B0-----:R-:W-:Y:S01]  /*0110*/  NOP ;  /* 0x0000000000007918 */ /* 0x001fe20000000000 */
.L_x_1:
[----:B------:R-:W-:Y:S05]  /*0120*/  BSYNC B0 ;  /* 0x0000000000007941 */ /* 0x000fea0003800000 */
.L_x_0:
[----:B------:R-:W0:Y:S02]  /*0130*/  SHFL.IDX PT, R2, R0, RZ, 0x1f ;  /* 0x00001fff00027589 */ /* 0x000e2400000e0000 */
[----:B0-----:R-:W-:-:S13]  /*0140*/  ISETP.NE.AND P0, PT, R2, RZ, PT ;  /* 0x000000ff0200720c */ /* 0x001fda0003f05270 */
[----:B------:R-:W-:Y:S05]  /*0150*/  @P0 BRA `(.L_x_2) ;  /* 0x0000000000600947 */ /* 0x000fea0003800000 */
[----:B------:R-:W0:Y:S01]  /*0160*/  S2UR UR8, SR_CgaCtaId ;  /* 0x00000000000879c3 */ /* 0x000e220000008800 */
[----:B------:R-:W-:Y:S01]  /*0170*/  UMOV UR4, 0x400 ;  /* 0x0000040000047882 */ /* 0x000fe20000000000 */
[----:B------:R-:W-:Y:S01]  /*0180*/  UMOV UR5, 0x1 ;  /* 0x0000000100057882 */ /* 0x000fe20000000000 */
[----:B------:R-:W-:Y:S01]  /*0190*/  UMOV UR6, 0x100 ;  /* 0x0000010000067882 */ /* 0x000fe20000000000 */
[----:B------:R-:W-:Y:S01]  /*01a0*/  ELECT P0, URZ, PT ;  /* 0x00000000003f782f */ /* 0x000fe20003800000 */
[----:B------:R-:W-:-:S04]  /*01b0*/  UIADD3 UR6, -UR6, 0x100000, URZ ;  /* 0x0010000006067890 */ /* 0x000fc8000fffe13f */
[----:B------:R-:W-:Y:S02]  /*01c0*/  USHF.L.U32 UR7, UR6, 0xb, URZ ;  /* 0x0000000b06077899 */ /* 0x000fe4000800063f */
[----:B------:R-:W-:Y:S02]  /*01d0*/  USHF.L.U32 UR6, UR6, 0x1, URZ ;  /* 0x0000000106067899 */ /* 0x000fe4000800063f */
[----:B0-----:R-:W-:Y:S02]  /*01e0*/  ULEA UR8, UR8, UR4, 0x18 ;  /* 0x0000000408087291 */ /* 0x001fe4000f8ec03f */
[----:B------:R-:W-:-:S04]  /*01f0*/  UIADD3 UR4, -UR5, 0x100000, URZ ;  /* 0x0010000005047890 */ /* 0x000fc8000fffe13f */
[----:B------:R-:W-:Y:S02]  /*0200*/  USHF.L.U32 UR5, UR4, 0xb, URZ ;  /* 0x0000000b04057899 */ /* 0x000fe4000800063f */
[----:B------:R-:W-:Y:S01]  /*0210*/  USHF.L.U32 UR4, UR4, 0x1, URZ ;  /* 0x0000000104047899 */ /* 0x000fe2000800063f */
[----:B------:R-:W0:Y:S11]  /*0220*/  FENCE.VIEW.ASYNC.S ;  /* 0x00000000000073c6 */ /* 0x000e360000000000 */
[----:B0-----:R0:W1:Y:S01]  /*0230*/  SYNCS.EXCH.64 URZ, [UR8], UR4 ;  /* 0x00000004083f75b2 */ /* 0x0010620008000100 */
[----:B------:R0:W2:Y:S01]  /*0240*/  SYNCS.EXCH.64 URZ, [UR8+0x28], UR6 ;  /* 0x00002806083f75b2 */ /* 0x0000a20008000100 */
[----:B------:R0:W3:Y:S01]  /*0250*/  SYNCS.EXCH.64 URZ, [UR8+0x8], UR4 ;  /* 0x00000804083f75b2 */ /* 0x0000e20008000100 */
[----:B------:R0:W4:Y:S01]  /*0260*/  SYNCS.EXCH.64 URZ, [UR8+0x30], UR6 ;  /* 0x00003006083f75b2 */ /* 0x0001220008000100 */
[----:B------:R0:W0:Y:S01]  /*0270*/  SYNCS.EXCH.64 URZ, [UR8+0x10], UR4 ;  /* 0x00001004083f75b2 */ /* 0x0000220008000100 */
[----:B------:R0:W0:Y:S01]  /*0280*/  SYNCS.EXCH.64 URZ, [UR8+0x38], UR6 ;  /* 0x00003806083f75b2 */ /* 0x0000220008000100 */
[----:B------:R0:W0:Y:S01]  /*0290*/  SYNCS.EXCH.64 URZ, [UR8+0x18], UR4 ;  /* 0x00001804083f75b2 */ /* 0x0000220008000100 */
[----:B------:R0:W0:Y:S01]  /*02a0*/  SYNCS.EXCH.64 URZ, [UR8+0x40], UR6 ;  /* 0x00004006083f75b2 */ /* 0x0000220008000100 */
[----:B------:R0:W0:Y:S01]  /*02b0*/  SYNCS.EXCH.64 URZ, [UR8+0x20], UR4 ;  /* 0x00002004083f75b2 */ /* 0x0000220008000100 */
[----:B------:R0:W0:Y:S01]  /*02c0*/  SYNCS.EXCH.64 URZ, [UR8+0x48], UR6 ;  /* 0x00004806083f75b2 */ /* 0x0000220008000100 */
[----:B------:R-:W-:Y:S01]  /*02d0*/  NOP ;  /* 0x0000000000007918 */ /* 0x000fe20000000000 */
.L_x_2:
[----:B------:R-:W5:Y:S01]  /*02e0*/  SHFL.IDX PT, R0, R0, RZ, 0x1f ;  /* 0x00001fff00007589 */ /* 0x000f6200000e0000 */
[----:B------:R-:W-:Y:S01]  /*02f0*/  ELECT P0, URZ, PT ;  /* 0x00000000003f782f */ /* 0x000fe20003800000 */
[----:B------:R-:W1:Y:S01]  /*0300*/  LDC R2, c[0x0][0x65c] ;  /* 0x00019700ff027b82 */ /* 0x000e620000000800 */
[----:B------:R-:W-:Y:S01]  /*0310*/  SHF.R.S32.HI R6, RZ, 0x1f, R5 ;  /* 0x0000001fff067819 */ /* 0x000fe20000011405 */
[----:B------:R-:W2:Y:S01]  /*0320*/  S2R R3, SR_CTAID.Y ;  /* 0x0000000000037919 */ /* 0x000ea20000002600 */
[----:B0-----:R-:W-:Y:S01]  /*0330*/  UMOV UR4, 0x20 ;  /* 0x0000002000047882 */ /* 0x001fe20000000000 */
[----:B------:R-:W-:Y:S01]  /*0340*/  ISETP.NE.AND P2, PT, R8, RZ, PT ;  /* 0x000000ff0800720c */ /* 0x000fe20003f45270 */
[----:B------:R-:W-:Y:S01]  /*0350*/  NOP ;  /* 0x0000000000007918 */ /* 0x000fe20000000000 */
[----:B------:R-:W0:Y:S01]  /*0360*/  S2R R4, SR_CTAID.X ;  /* 0x0000000000047919 */ /* 0x000e220000002500 */
[----:B------:R-:W-:Y:S01]  /*0370*/  LEA.HI R6, R6, R5, RZ, 0x2 ;  /* 0x0000000506067211 */ /* 0x000fe200078f10ff */
[----:B------:R-:W-:Y:S01]  /*0380*/  NOP ;  /* 0x0000000000007918 */ /* 0x000fe20000000000 */
[----:B-----5:R-:W-:-:S02]  /*0390*/  ISETP.NE.OR P0, PT, R0, RZ, !P0 ;  /* 0x000000ff0000720c */ /* 0x020fc40004705670 */
[----:B-1----:R-:W-:-:S04]  /*03a0*/  ISETP.NE.AND P3, PT, R2, 0x1, PT ;  /* 0x000000010200780c */ /* 0x002fc80003f65270 */
[----:B------:R-:W-:Y:S02]  /*03b0*/  P2R R0, PR, RZ, 0x8 ;  /* 0x00000008ff007803 */ /* 0x000fe40000000000 */
[----:B------:R-:W-:-:S05]  /*03c0*/  LOP3.LUT R0, R6, 0xfffffffc, RZ, 0xc0, !PT ;  /* 0xfffffffc06007812 */ /* 0x000fca00078ec0ff */
[----:B------:R-:W-:Y:S01]  /*03d0*/  VOTEU.ALL UP0, P0 ;  /* 0x00000000003f7886 */ /* 0x000fe20000000000 */
[----:B------:R-:W-:Y:S01]  /*03e0*/  IMAD.IADD R0, R5, 0x1, -R0 ;  /* 0x0000000105007824 */ /* 0x000fe200078e0a00 */
[----:B------:R-:W0:Y:S01]  /*03f0*/  @P3 LDC R17, c[0x0][0x10] ;  /* 0x00000400ff113b82 */ /* 0x000e220000000800 */
[----:B------:R-:W-:Y:S01]  /*0400*/  VOTEU.ALL UP1, P0 ;  /* 0x00000000003f7886 */ /* 0x000fe20000020000 */
[----:B--2---:R-:W-:Y:S01]  /*0410*/  @P3 IMAD.MOV.U32 R6, RZ, RZ, R3 ;  /* 0x000000ffff063224 */ /* 0x004fe200078e0003 */
[----:B------:R-:W-:Y:S01]  /*0420*/  @!UP0 UMOV UR6, 0x400 ;  /* 0x0000040000068882 */ /* 0x000fe20000000000 */
[----:B------:R-:W-:-:S04]  /*0430*/  @!UP0 UIADD3 UR4, -UR4, 0x100000, URZ ;  /* 0x0010000004048890 */ /* 0x000fc8000fffe13f */
[----:B------:R-:W-:Y:S02]  /*0440*/  @!UP0 USHF.L.U32 UR5, UR4, 0xb, URZ ;  /* 0x0000000b04058899 */ /* 0x000fe4000800063f */
[----:B------:R-:W-:Y:S01]  /*0450*/  @!UP0 USHF.L.U32 UR4, UR4, 0x1, URZ ;  /* 0x0000000104048899 */ /* 0x000fe2000800063f */
[----:B------:R-:W-:Y:S02]  /*0460*/  @P3 IMAD.MOV.U32 R7, RZ, RZ, RZ ;  /* 0x000000ffff073224 */ /* 0x000fe400078e00ff */
[----:B------:R-:W-:Y:S01]  /*0470*/  IMAD.MOV.U32 R5, RZ, RZ, RZ ;  /* 0x000000ffff057224 */ /* 0x000fe200078e00ff */
[----:B------:R-:W1:Y:S01]  /*0480*/  @!UP0 S2UR UR7, SR_CgaCtaId ;  /* 0x00000000000789c3 */ /* 0x000e620000008800 */
[----:B------:R-:W-:-:S07]  /*0490*/  @P3 IMAD.MOV.U32 R11, RZ, RZ, RZ ;  /* 0x000000ffff0b3224 */ /* 0x000fce00078e00ff */
[----:B------:R-:W2:Y:S01]  /*04a0*/  @!P3 LDC R9, c[0x0][0xc] ;  /* 0x00000300ff09bb82 */ /* 0x000ea20000000800 */
[----:B0-----:R-:W-:-:S04]  /*04b0*/  @P3 IMAD.WIDE.U32 R16, R4, R17, R6 ;  /* 0x0000001104103225 */ /* 0x001fc800078e0006 */
[----:B------:R-:W-:Y:S01]  /*04c0*/  @P3 IMAD.IADD R17, R17, 0x1, R11 ;  /* 0x0000000111113824 */ /* 0x000fe200078e020b */
[----:B-1----:R-:W-:Y:S01]  /*04d0*/  @!UP0 ULEA UR6, UR7, UR6, 0x18 ;  /* 0x0000000607068291 */ /* 0x002fe2000f8ec03f */
[----:B------:R-:W-:Y:S01]  /*04e0*/  VOTEU.ALL UP0, P0 ;  /* 0x00000000003f7886 */ /* 0x000fe20000000000 */
[----:B------:R-:W-:-:S04]  /*04f0*/  ISETP.NE.AND P0, PT, R0, 0x3, PT ;  /* 0x000000030000780c */ /* 0x000fc80003f05270 */
[----:B------:R-:W-:Y:S01]  /*0500*/  ISETP.EQ.OR P0, PT, R0, RZ, !P0 ;  /* 0x000000ff0000720c */ /* 0x000fe20004702670 */
[----:B--2---:R-:W-:-:S03]  /*0510*/  @!P3 IMAD.WIDE.U32 R6, R9, R3, R4 ;  /* 0x000000030906b225 */ /* 0x004fc600078e0004 */
[C---:B------:R-:W-:Y:S01]  /*0520*/  ISETP.EQ.AND P0, PT, R8.reuse, RZ, P0 ;  /* 0x000000ff0800720c */ /* 0x040fe20000702270 */
[----:B------:R-:W-:Y:S01]  /*0530*/  VIADD R8, R8, 0xffffffff ;  /* 0xffffffff08087836 */ /* 0x000fe20000000000 */
[----:B------:R-:W0:Y:S02]  /*0540*/  FENCE.VIEW.ASYNC.S ;  /* 0x00000000000073c6 */ /* 0x000e240000000000 */
[----:B0-----:R0:W3:Y:S01]  /*0550*/  @!UP0 SYNCS.EXCH.64 URZ, [UR6+0x60], UR4 ;  /* 0x00006004063f85b2 */ /* 0x0010e20008000100 */
[----:B------:R-:W-:Y:S01]  /*0560*/  @!P3 IMAD.MOV.U32 R16, RZ, RZ, R6 ;  /* 0x000000ffff10b224 */ /* 0x000fe200078e0006 */
[----:B------:R-:W-:Y:S01]  /*0570*/  SEL R19, RZ, 0x1, !P0 ;  /* 0x00000001ff137807 */ /* 0x000fe20004000000 */
[----:B------:R-:W-:Y:S01]  /*0580*/  @!P3 IMAD.MOV.U32 R17, RZ, RZ, R7 ;  /* 0x000000ffff11b224 */ /* 0x000fe200078e0007 */
[----:B------:R-:W-:-:S04]  /*0590*/  ISETP.GE.U32.AND P1, PT, R8, 0x2, PT ;  /* 0x000000020800780c */ /* 0x000fc80003f26070 */
[----:B------:R-:W-:Y:S01]  /*05a0*/  SEL R19, R19, 0x2, P1 ;  /* 0x0000000213137807 */ /* 0x000fe20000800000 */
[----:B------:R0:W3:Y:S01]  /*05b0*/  @!UP1 SYNCS.EXCH.64 URZ, [UR6+0x68], UR4 ;  /* 0x00006804063f95b2 */ /* 0x0000e20008000100 */
[----:B------:R-:W-:Y:S01]  /*05c0*/  NOP ;  /* 0x0000000000007918 */ /* 0x000fe20000000000 */
[----:B---34-:R-:W-:Y:S06]  /*05d0*/  BAR.SYNC.DEFER_BLOCKING 0x0 ;  /* 0x0000000000007b1d */ /* 0x018fec0000010000 */
[----:B------:R-:W-:Y:S05]  /*05e0*/  @!P2 BRA `(.L_x_3) ;  /* 0x000000540044a947 */ /* 0x000fea0003800000 */
[----:B------:R-:W-:-:S13]  /*05f0*/  ISETP.GT.U32.AND P0, PT, R8, 0x1, PT ;  /* 0x000000010800780c */ /* 0x000fda0003f04070 */
[----:B0-----:R-:W-:Y:S05]  /*0600*/  @P0 EXIT ;  /* 0x000000000000094d */ /* 0x001fea0003800000 */
[----:B------:R-:W-:Y:S01]  /*0610*/  ULDC.64 UR4, c[0x0][0x650] ;  /* 0x0001940000047ab9 */ /* 0x000fe20000000a00 */
[----:B------:R-:W-:Y:S01]  /*0620*/  PRMT R0, RZ, 0x7610, R0 ;  /* 0x00007610ff007816 */ /* 0x000fe20000000000 */
[----:B------:R-:W-:Y:S01]  /*0630*/  IMAD.MOV.U32 R90, RZ, RZ, -0x1 ;  /* 0xffffffffff5a7424 */ /* 0x000fe200078e00ff */
[----:B------:R-:W-:Y:S01]  /*0640*/  ISETP.GE.U32.AND P0, PT, R16, UR4, PT ;  /* 0x0000000410007c0c */ /* 0x000fe2000bf06070 */
[----:B------:R-:W-:Y:S02]  /*0650*/  IMAD.MOV.U32 R91, RZ, RZ, -0x1 ;  /* 0xffffffffff5b7424 */ /* 0x000fe400078e00ff */
[----:B------:R-:W-:Y:S01]  /*0660*/  IMAD.MOV.U32 R89, RZ, RZ, -0x1 ;  /* 0xffffffffff597424 */ /* 0x000fe200078e00ff */
[----:B------:R-:W-:-:S13]  /*0670*/  ISETP.GE.U32.AND.EX P0, PT, R17, UR5, PT, P0 ;  /* 0x0000000511007c0c */ /* 0x000fda000bf06100 */
[----:B------:R-:W-:Y:S05]  /*0680*/  @P0 BRA `(.L_x_4) ;  /* 0x0000000400540947 */ /* 0x000fea0003800000 */
[----:B------:R-:W0:Y:S01]  /*0690*/  LDC.64 R14, c[0x0][0x628] ;  /* 0x00018a00ff0e7b82 */ /* 0x000e220000000a00 */
[----:B------:R-:W-:Y:S02]  /*06a0*/  IMAD.MOV.U32 R6, RZ, RZ, R16 ;  /* 0x000000ffff067224 */ /* 0x000fe400078e0010 */
[----:B------:R-:W-:-:S05]  /*06b0*/  IMAD.MOV.U32 R7, RZ, RZ, R17 ;  /* 0x000000ffff077224 */ /* 0x000fca00078e0011 */
[----:B------:R-:W1:Y:S08]  /*06c0*/  LDC R0, c[0x0][0x630] ;  /* 0x00018c00ff007b82 */ /* 0x000e700000000800 */
[----:B------:R-:W2:Y:S01]  /*06d0*/  LDC.64 R20, c[0x0][0x620] ;  /* 0x00018800ff147b82 */ /* 0x000ea20000000a00 */
[----:B0-----:R-:W-:-:S04]  /*06e0*/  ISETP.NE.U32.AND P0, PT, R14, RZ, PT ;  /* 0x000000ff0e00720c */ /* 0x001fc80003f05070 */
[----:B------:R-:W-:-:S13]  /*06f0*/  ISETP.NE.AND.EX P0, PT, R15, RZ, PT, P0 ;  /* 0x000000ff0f00720c */ /* 0x000fda0003f05300 */
[----:B-12---:R-:W-:Y:S05]  /*0700*/  @!P0 BRA `(.L_x_5) ;  /* 0x0000000000288947 */ /* 0x006fea0003800000 */
[----:B------:R-:W0:Y:S02]  /*0710*/  LDC R11, c[0x0][0x634] ;  /* 0x00018d00ff0b7b82 */ /* 0x000e240000000800 */
[----:B0-----:R-:W-:-:S05]  /*0720*/  IADD3 R11, P0, R16, R11, RZ ;  /* 0x0000000b100b7210 */ /* 0x001fca0007f1e0ff */
[----:B------:R-:W-:-:S04]  /*0730*/  IMAD.X R13, RZ, RZ, R17, P0 ;  /* 0x000000ffff0d7224 */ /* 0x000fc800000e0611 */
[----:B------:R-:W-:-:S04]  /*0740*/  IMAD.WIDE.U32 R6, R13, R14, RZ ;  /* 0x0000000e0d067225 */ /* 0x000fc800078e00ff */
[----:B------:R-:W-:-:S04]  /*0750*/  IMAD.WIDE.U32 R8, P0, R11, R15, R6 ;  /* 0x0000000f0b087225 */ /* 0x000fc80007800006 */
[----:B------:R-:W-:-:S04]  /*0760*/  IMAD.WIDE.U32 R6, R11, R14, RZ ;  /* 0x0000000e0b067225 */ /* 0x000fc800078e00ff */
[----:B------:R-:W-:Y:S01]  /*0770*/  IMAD.X R11, RZ, RZ, RZ, P0 ;  /* 0x000000ffff0b7224 */ /* 0x000fe200000e06ff */
[----:B------:R-:W-:Y:S01]  /*0780*/  IADD3 RZ, P0, R7, R8, RZ ;  /* 0x0000000807ff7210 */ /* 0x000fe20007f1e0ff */
[----:B------:R-:W-:-:S04]  /*0790*/  IMAD.MOV.U32 R10, RZ, RZ, R9 ;  /* 0x000000ffff0a7224 */ /* 0x000fc800078e0009 */
[----:B------:R-:W-:-:S08]  /*07a0*/  IMAD.WIDE.U32.X R6, R13, R15, R10, P0 ;  /* 0x0000000f0d067225 */ /* 0x000fd000000e040a */
.L_x_5:
[-CC-:B------:R-:W-:Y:S01]  /*07b0*/  SHF.R.U64 R89, R6, R0.reuse, R7.reuse ;  /* 0x0000000006597219 */ /* 0x180fe20000001207 */
[----:B------:R-:W0:Y:S01]  /*07c0*/  LDC R10, c[0x0][0x618] ;  /* 0x00018600ff0a7b82 */ /* 0x000e220000000800 */
[----:B------:R-:W-:Y:S01]  /*07d0*/  SHF.R.U32.HI R5, RZ, R0, R7 ;  /* 0x00000000ff057219 */ /* 0x000fe20000011607 */
[----:B------:R-:W-:Y:S01]  /*07e0*/  ULDC UR4, c[0x0][0x150] ;  /* 0x0000540000047ab9 */ /* 0x000fe20000000800 */
[----:B------:R-:W-:Y:S02]  /*07f0*/  IADD3 R9, P0, RZ, -R89, RZ ;  /* 0x80000059ff097210 */ /* 0x000fe40007f1e0ff */
[----:B------:R-:W-:-:S03]  /*0800*/  I2FP.F32.U32 R0, R4 ;  /* 0x0000000400007245 */ /* 0x000fc60000201000 */
[----:B------:R-:W1:Y:S01]  /*0810*/  LDC.64 R26, c[0x0][0x640] ;  /* 0x00019000ff1a7b82 */ /* 0x000e620000000a00 */
[----:B------:R-:W-:Y:S02]  /*0820*/  IMAD.X R11, RZ, RZ, ~R5, P0 ;  /* 0x000000ffff0b7224 */ /* 0x000fe400000e0e05 */
[----:B------:R-:W-:Y:S01]  /*0830*/  FMUL R0, R0, UR4 ;  /* 0x0000000400007c20 */ /* 0x000fe20008400000 */
[----:B------:R-:W-:Y:S01]  /*0840*/  IMAD.WIDE.U32 R6, R9, R20, R16 ;  /* 0x0000001409067225 */ /* 0x000fe200078e0010 */
[----:B------:R-:W-:-:S03]  /*0850*/  ULDC UR4, c[0x0][0x154] ;  /* 0x0000550000047ab9 */ /* 0x000fc60000000800 */
[----:B------:R-:W-:Y:S01]  /*0860*/  IMAD R8, R11, R20, RZ ;  /* 0x000000140b087224 */ /* 0x000fe200078e02ff */
[----:B------:R-:W2:Y:S01]  /*0870*/  LDC R5, c[0x0][0x144] ;  /* 0x00005100ff057b82 */ /* 0x000ea20000000800 */
[----:B------:R-:W3:Y:S02]  /*0880*/  F2I.U32.TRUNC.NTZ R0, R0 ;  /* 0x0000000000007305 */ /* 0x000ee4000020f000 */
[----:B------:R-:W-:-:S04]  /*0890*/  IMAD R9, R9, R21, R8 ;  /* 0x0000001509097224 */ /* 0x000fc800078e0208 */
[----:B------:R-:W-:Y:S01]  /*08a0*/  IMAD.IADD R7, R7, 0x1, R9 ;  /* 0x0000000107077824 */ /* 0x000fe200078e0209 */
[----:B------:R-:W4:Y:S01]  /*08b0*/  LDC R12, c[0x0][0x608] ;  /* 0x00018200ff0c7b82 */ /* 0x000f220000000800 */
[----:B------:R-:W-:-:S03]  /*08c0*/  IMAD.MOV.U32 R9, RZ, RZ, -0x1 ;  /* 0xffffffffff097424 */ /* 0x000fc600078e00ff */
[-CC-:B0-----:R-:W-:Y:S02]  /*08d0*/  SHF.R.U64 R20, R6, R10.reuse, R7.reuse ;  /* 0x0000000a06147219 */ /* 0x181fe40000001207 */
[----:B------:R-:W-:Y:S02]  /*08e0*/  I2FP.F32.U32 R6, R3 ;  /* 0x0000000300067245 */ /* 0x000fe40000201000 */
[----:B------:R-:W0:Y:S01]  /*08f0*/  LDC R24, c[0x0][0x658] ;  /* 0x00019600ff187b82 */ /* 0x000e220000000800 */
[----:B-1----:R-:W-:Y:S01]  /*0900*/  ISETP.NE.U32.AND P0, PT, R26, RZ, PT ;  /* 0x000000ff1a00720c */ /* 0x002fe20003f05070 */
[----:B---3--:R-:W-:Y:S01]  /*0910*/  IMAD.MOV R8, RZ, RZ, -R0 ;  /* 0x000000ffff087224 */ /* 0x008fe200078e0a00 */
[----:B------:R-:W-:Y:S01]  /*0920*/  SHF.R.U32.HI R7, RZ, R10, R7 ;  /* 0x0000000aff077219 */ /* 0x000fe20000011607 */
[----:B------:R-:W-:Y:S01]  /*0930*/  FMUL R6, R6, UR4 ;  /* 0x0000000406067c20 */ /* 0x000fe20008400000 */
[----:B------:R-:W-:-:S03]  /*0940*/  ISETP.NE.AND.EX P0, PT, R27, RZ, PT, P0 ;  /* 0x000000ff1b00720c */ /* 0x000fc60003f05300 */
[----:B------:R-:W1:Y:S01]  /*0950*/  LDC R14, c[0x0][0x148] ;  /* 0x00005200ff0e7b82 */ /* 0x000e620000000800 */
[----:B--2---:R-:W-:-:S07]  /*0960*/  IMAD R0, R5, R8, R4 ;  /* 0x0000000805007224 */ /* 0x004fce00078e0204 */
[----:B------:R-:W2:Y:S01]  /*0970*/  LDC R22, c[0x0][0x600] ;  /* 0x00018000ff167b82 */ /* 0x000ea20000000800 */
[-CC-:B----4-:R-:W-:Y:S02]  /*0980*/  SHF.R.U64 R28, R20, R12.reuse, R7.reuse ;  /* 0x0000000c141c7219 */ /* 0x190fe40000001207 */
[----:B------:R-:W-:Y:S01]  /*0990*/  SHF.R.U32.HI R5, RZ, R12, R7 ;  /* 0x0000000cff057219 */ /* 0x000fe20000011607 */
[----:B------:R-:W-:Y:S01]  /*09a0*/  IMAD.MOV.U32 R7, RZ, RZ, 0x1 ;  /* 0x00000001ff077424 */ /* 0x000fe200078e00ff */
[----:B------:R3:W4:Y:S03]  /*09b0*/  F2I.U32.TRUNC.NTZ R12, R6 ;  /* 0x00000006000c7305 */ /* 0x000726000020f000 */
[----:B------:R-:W1:Y:S01]  /*09c0*/  LDC R15, c[0x0][0x648] ;  /* 0x00019200ff0f7b82 */ /* 0x000e620000000800 */
[-C--:B0-----:R-:W-:Y:S02]  /*09d0*/  SHF.L.U32 R4, R9, R24.reuse, RZ ;  /* 0x0000001809047219 */ /* 0x081fe400000006ff */
[----:B------:R-:W-:-:S02]  /*09e0*/  SHF.R.U64 R30, R28, R24, R5 ;  /* 0x000000181c1e7219 */ /* 0x000fc40000001205 */
[----:B------:R-:W-:Y:S02]  /*09f0*/  LOP3.LUT R11, RZ, R4, RZ, 0x33, !PT ;  /* 0x00000004ff0b7212 */ /* 0x000fe400078e33ff */
[-C--:B------:R-:W-:Y:S01]  /*0a00*/  SHF.R.U32.HI R5, RZ, R24.reuse, R5 ;  /* 0x00000018ff057219 */ /* 0x080fe20000011605 */
[----:B------:R-:W0:Y:S01]  /*0a10*/  LDC R21, c[0x0][0x638] ;  /* 0x00018e00ff157b82 */ /* 0x000e220000000800 */
[----:B------:R-:W-:Y:S01]  /*0a20*/  SHF.L.U32 R10, R7, R24, RZ ;  /* 0x00000018070a7219 */ /* 0x000fe200000006ff */
[----:B------:R-:W-:-:S06]  /*0a30*/  IMAD.MOV.U32 R4, RZ, RZ, R30 ;  /* 0x000000ffff047224 */ /* 0x000fcc00078e001e */
[----:B------:R-:W0:Y:S01]  /*0a40*/  LDC R90, c[0x0][0x610] ;  /* 0x00018400ff5a7b82 */ /* 0x000e220000000800 */
[----:B---34-:R-:W-:Y:S05]  /*0a50*/  @!P0 BRA `(.L_x_6) ;  /* 0x0000000000288947 */ /* 0x018fea0003800000 */
[----:B------:R-:W3:Y:S02]  /*0a60*/  LDC R9, c[0x0][0x64c] ;  /* 0x00019300ff097b82 */ /* 0x000ee40000000800 */
[----:B---3--:R-:W-:-:S05]  /*0a70*/  IADD3 R9, P0, R30, R9, RZ ;  /* 0x000000091e097210 */ /* 0x008fca0007f1e0ff */
        /* <DEDUP_REMOVED lines=8> */
.L_x_6:
[----:B-1----:R-:W-:Y:S01]  /*0b00*/  SHF.R.U64 R4, R4, R15, R5 ;  /* 0x0000000f04047219 */ /* 0x002fe20000001205 */
[----:B--2---:R-:W-:Y:S01]  /*0b10*/  VIADD R5, R22, 0xffffffff ;  /* 0xffffffff16057836 */ /* 0x004fe20000000000 */
[----:B------:R-:W-:Y:S01]  /*0b20*/  LOP3.LUT R11, R28, R11, RZ, 0xc0, !PT ;  /* 0x0000000b1c0b7212 */ /* 0x000fe200078ec0ff */
[----:B------:R-:W-:Y:S02]  /*0b30*/  IMAD.MOV R12, RZ, RZ, -R12 ;  /* 0x000000ffff0c7224 */ /* 0x000fe400078e0a0c */
[----:B------:R-:W-:Y:S01]  /*0b40*/  IMAD.MOV R6, RZ, RZ, -R4 ;  /* 0x000000ffff067224 */ /* 0x000fe200078e0a04 */
[----:B------:R-:W-:Y:S01]  /*0b50*/  LOP3.LUT R5, R20, R5, RZ, 0xc0, !PT ;  /* 0x0000000514057212 */ /* 0x000fe200078ec0ff */
[----:B------:R-:W-:Y:S02]  /*0b60*/  @P3 IMAD R0, R14, R12, R3 ;  /* 0x0000000c0e003224 */ /* 0x000fe400078e0203 */
[----:B------:R-:W-:Y:S02]  /*0b70*/  IMAD R11, R10, R4, R11 ;  /* 0x000000040a0b7224 */ /* 0x000fe400078e020b */
[----:B0-----:R-:W-:-:S02]  /*0b80*/  IMAD R3, R6, R21, R30 ;  /* 0x0000001506037224 */ /* 0x001fc400078e021e */
[----:B------:R-:W-:Y:S02]  /*0b90*/  IMAD R90, R11, R90, R0 ;  /* 0x0000005a0b5a7224 */ /* 0x000fe400078e0200 */
[----:B------:R-:W-:Y:S02]  /*0ba0*/  IMAD R3, R3, R22, R5 ;  /* 0x0000001603037224 */ /* 0x000fe400078e0205 */
[----:B------:R-:W-:-:S03]  /*0bb0*/  IMAD.MOV.U32 R0, RZ, RZ, 0x1 ;  /* 0x00000001ff007424 */ /* 0x000fc600078e00ff */
[----:B------:R-:W-:Y:S02]  /*0bc0*/  SEL R91, R3, R90, !P3 ;  /* 0x0000005a035b7207 */ /* 0x000fe40005800000 */
[----:B------:R-:W-:-:S07]  /*0bd0*/  SEL R90, R90, R3, !P3 ;  /* 0x000000035a5a7207 */ /* 0x000fce0005800000 */
.L_x_4:
[----:B------:R-:W-:-:S08]  /*0be0*/  NOP ;  /* 0x0000000000007918 */ /* 0x000fd00000000000 */
[----:B------:R-:W0:Y:S02]  /*0bf0*/  USETMAXREG.TRY_ALLOC.CTAPOOL UP0, 0xe8 ;  /* 0x000000e8000079c8 */ /* 0x000e240008000600 */
[----:B0-----:R-:W-:-:S13]  /*0c00*/  PLOP3.LUT P0, PT, PT, PT, UP0, 0x80, 0x0 ;  /* 0x000000000000781c */ /* 0x001fda0003f0f008 */
[----:B------:R-:W-:Y:S05]  /*0c10*/  @!P0 BRA `(.L_x_4) ;  /* 0xfffffffc00f08947 */ /* 0x000fea000383ffff */
[----:B------:R-:W-:Y:S01]  /*0c20*/  ULDC.64 UR4, c[0x0][0x598] ;  /* 0x0001660000047ab9 */ /* 0x000fe20000000a00 */
[----:B------:R-:W-:Y:S01]  /*0c30*/  ULDC.64 UR36, c[0x0][0x208] ;  /* 0x0000820000247ab9 */ /* 0x000fe20000000a00 */
[----:B------:R-:W-:-:S04]  /*0c40*/  ISETP.NE.U32.AND P0, PT, RZ, UR4, PT ;  /* 0x00000004ff007c0c */ /* 0x000fc8000bf05070 */
[----:B------:R-:W-:-:S13]  /*0c50*/  ISETP.NE.AND.EX P0, PT, RZ, UR5, PT, P0 ;  /* 0x00000005ff007c0c */ /* 0x000fda000bf05300 */
[----:B------:R-:W-:Y:S05]  /*0c60*/  @!P0 BRA `(.L_x_7) ;  /* 0x00000000001c8947 */ /* 0x000fea0003800000 */
[----:B------:R-:W0:Y:S02]  /*0c70*/  LDC.64 R4, c[0x0][0x598] ;  /* 0x00016600ff047b82 */ /* 0x000e240000000a00 */
[----:B0-----:R-:W2:Y:S02]  /*0c80*/  LDG.E.64 R4, desc[UR36][R4.64] ;  /* 0x0000002404047981 */ /* 0x001ea4000c1e1b00 */
[----:B--2---:R-:W-:-:S04]  /*0c90*/  ISETP.NE.U32.AND P0, PT, R4, RZ, PT ;  /* 0x000000ff0400720c */ /* 0x004fc80003f05070 */
[----:B------:R-:W-:-:S13]  /*0ca0*/  ISETP.NE.AND.EX P0, PT, R5, RZ, PT, P0 ;  /* 0x000000ff0500720c */ /* 0x000fda0003f05300 */
[----:B------:R-:W-:Y:S05]  /*0cb0*/  @!P0 BRA `(.L_x_7) ;  /* 0x0000000000088947 */ /* 0x000fea0003800000 */
[----:B------:R0:W5:Y:S01]  /*0cc0*/  LD.E R22, desc[UR36][R4.64] ;  /* 0x0000002404167980 */ /* 0x000162000c101900 */
[----:B------:R-:W-:Y:S05]  /*0cd0*/  BRA `(.L_x_8) ;  /* 0x0000000000247947 */ /* 0x000fea0003800000 */
.L_x_7:
[----:B------:R-:W-:Y:S02]  /*0ce0*/  ULDC.64 UR4, c[0x0][0x588] ;  /* 0x0001620000047ab9 */ /* 0x000fe40000000a00 */
[----:B------:R-:W-:-:S04]  /*0cf0*/  ISETP.NE.U32.AND P0, PT, RZ, UR4, PT ;  /* 0x00000004ff007c0c */ /* 0x000fc8000bf05070 */
[----:B------:R-:W-:-:S13]  /*0d00*/  ISETP.NE.AND.EX P0, PT, RZ, UR5, PT, P0 ;  /* 0x00000005ff007c0c */ /* 0x000fda000bf05300 */
[----:B------:R-:W-:Y:S05]  /*0d10*/  @!P0 BRA `(.L_x_9) ;  /* 0x00000000000c8947 */ /* 0x000fea0003800000 */
[----:B------:R-:W0:Y:S02]  /*0d20*/  LDC.64 R22, c[0x0][0x588] ;  /* 0x00016200ff167b82 */ /* 0x000e240000000a00 */
[----:B0-----:R1:W5:Y:S01]  /*0d30*/  LDG.E R22, desc[UR36][R22.64] ;  /* 0x0000002416167981 */ /* 0x001362000c1e1900 */
[----:B------:R-:W-:Y:S05]  /*0d40*/  BRA `(.L_x_8) ;  /* 0x0000000000087947 */ /* 0x000fea0003800000 */
.L_x_9:
[----:B------:R-:W-:Y:S02]  /*0d50*/  ULDC UR4, c[0x0][0x580] ;  /* 0x0001600000047ab9 */ /* 0x000fe40000000800 */
[----:B------:R-:W-:-:S07]  /*0d60*/  IMAD.U32 R22, RZ, RZ, UR4 ;  /* 0x00000004ff167e24 */ /* 0x000fce000f8e00ff */
.L_x_8:
[----:B------:R-:W-:Y:S02]  /*0d70*/  ULDC.64 UR4, c[0x0][0x5a0] ;  /* 0x0001680000047ab9 */ /* 0x000fe40000000a00 */
[----:B------:R-:W-:-:S04]  /*0d80*/  ISETP.NE.U32.AND P0, PT, RZ, UR4, PT ;  /* 0x00000004ff007c0c */ /* 0x000fc8000bf05070 */
[----:B------:R-:W-:-:S13]  /*0d90*/  ISETP.NE.AND.EX P0, PT, RZ, UR5, PT, P0 ;  /* 0x00000005ff007c0c */ /* 0x000fda000bf05300 */
[----:B------:R-:W-:Y:S05]  /*0da0*/  @!P0 BRA `(.L_x_10) ;  /* 0x00000000001c8947 */ /* 0x000fea0003800000 */
[----:B0-----:R-:W0:Y:S02]  /*0db0*/  LDC.64 R4, c[0x0][0x5a0] ;  /* 0x00016800ff047b82 */ /* 0x001e240000000a00 */
[----:B0-----:R-:W2:Y:S02]  /*0dc0*/  LDG.E.64 R4, desc[UR36][R4.64] ;  /* 0x0000002404047981 */ /* 0x001ea4000c1e1b00 */
[----:B--2---:R-:W-:-:S04]  /*0dd0*/  ISETP.NE.U32.AND P0, PT, R4, RZ, PT ;  /* 0x000000ff0400720c */ /* 0x004fc80003f05070 */
[----:B------:R-:W-:-:S13]  /*0de0*/  ISETP.NE.AND.EX P0, PT, R5, RZ, PT, P0 ;  /* 0x000000ff0500720c */ /* 0x000fda0003f05300 */
[----:B------:R-:W-:Y:S05]  /*0df0*/  @!P0 BRA `(.L_x_10) ;  /* 0x0000000000088947 */ /* 0x000fea0003800000 */
[----:B-1----:R0:W5:Y:S01]  /*0e00*/  LD.E R23, desc[UR36][R4.64] ;  /* 0x0000002404177980 */ /* 0x002162000c101900 */
[----:B------:R-:W-:Y:S05]  /*0e10*/  BRA `(.L_x_11) ;  /* 0x0000000000247947 */ /* 0x000fea0003800000 */
.L_x_10:
[----:B------:R-:W-:Y:S02]  /*0e20*/  ULDC.64 UR4, c[0x0][0x590] ;  /* 0x0001640000047ab9 */ /* 0x000fe40000000a00 */
[----:B------:R-:W-:-:S04]  /*0e30*/  ISETP.NE.U32.AND P0, PT, RZ, UR4, PT ;  /* 0x00000004ff007c0c */ /* 0x000fc8000bf05070 */
[----:B------:R-:W-:-:S13]  /*0e40*/  ISETP.NE.AND.EX P0, PT, RZ, UR5, PT, P0 ;  /* 0x00000005ff007c0c */ /* 0x000fda000bf05300 */
[----:B------:R-:W-:Y:S05]  /*0e50*/  @!P0 BRA `(.L_x_12) ;  /* 0x00000000000c8947 */ /* 0x000fea0003800000 */
[----:B0-----:R-:W1:Y:S02]  /*0e60*/  LDC.64 R4, c[0x0][0x590] ;  /* 0x00016400ff047b82 */ /* 0x001e640000000a00 */
[----:B-1----:R1:W5:Y:S01]  /*0e70*/  LDG.E R23, desc[UR36][R4.64] ;  /* 0x0000002404177981 */ /* 0x002362000c1e1900 */
[----:B------:R-:W-:Y:S05]  /*0e80*/  BRA `(.L_x_11) ;  /* 0x0000000000087947 */ /* 0x000fea0003800000 */
.L_x_12:
[----:B------:R-:W-:Y:S02]  /*0e90*/  ULDC UR4, c[0x0][0x584] ;  /* 0x0001610000047ab9 */ /* 0x000fe40000000800 */
[----:B-1----:R-:W-:-:S07]  /*0ea0*/  IMAD.U32 R23, RZ, RZ, UR4 ;  /* 0x00000004ff177e24 */ /* 0x002fce000f8e00ff */
.L_x_11:
[----:B------:R-:W-:-:S13]  /*0eb0*/  LOP3.LUT P0, RZ, R0, 0xff, RZ, 0xc0, !PT ;  /* 0x000000ff00ff7812 */ /* 0x000fda000780c0ff */
[----:B------:R-:W-:Y:S05]  /*0ec0*/  @!P0 EXIT ;  /* 0x000000000000894d */ /* 0x000fea0003800000 */
[----:B------:R-:W-:Y:S01]  /*0ed0*/  ULDC UR4, c[0x0][0x28c] ;  /* 0x0000a30000047ab9 */ /* 0x000fe20000000800 */
[----:B------:R-:W-:Y:S01]  /*0ee0*/  UMOV UR38, URZ ;  /* 0x0000003f00267c82 */ /* 0x000fe20008000000 */
[----:B------:R-:W-:Y:S01]  /*0ef0*/  UIADD3 UR4, UR4, 0x7f, URZ ;  /* 0x0000007f04047890 */ /* 0x000fe2000fffe03f */
[----:B------:R-:W-:-:S03]  /*0f00*/  UMOV UR39, URZ ;  /* 0x0000003f00277c82 */ /* 0x000fc60008000000 */
[----:B------:R-:W-:-:S04]  /*0f10*/  USHF.R.S32.HI UR5, URZ, 0x1f, UR4 ;  /* 0x0000001f3f057899 */ /* 0x000fc80008011404 */
[----:B------:R-:W-:-:S04]  /*0f20*/  ULEA.HI UR5, UR5, UR4, URZ, 0x7 ;  /* 0x0000000405057291 */ /* 0x000fc8000f8f383f */
[----:B------:R-:W-:-:S12]  /*0f30*/  USHF.R.S32.HI UR40, URZ, 0x7, UR5 ;  /* 0x000000073f287899 */ /* 0x000fd80008011405 */
.L_x_162:
[----:B------:R-:W-:Y:S01]  /*0f40*/  LOP3.LUT R0, R18, 0x80, RZ, 0xc0, !PT ;  /* 0x0000008012007812 */ /* 0x000fe200078ec0ff */
[----:B------:R-:W2:Y:S01]  /*0f50*/  S2UR UR7, SR_CgaCtaId ;  /* 0x00000000000779c3 */ /* 0x000ea20000008800 */
[----:B------:R-:W-:Y:S02]  /*0f60*/  UMOV UR6, 0x400 ;  /* 0x0000040000067882 */ /* 0x000fe40000000000 */
[----:B------:R-:W-:-:S06]  /*0f70*/  SHF.R.U32.HI R0, RZ, 0x7, R0 ;  /* 0x00000007ff007819 */ /* 0x000fcc0000011600 */
[----:B---3--:R-:W3:Y:S01]  /*0f80*/  SHFL.IDX PT, R0, R0, RZ, 0x1f ;  /* 0x00001fff00007589 */ /* 0x008ee200000e0000 */
[----:B--2---:R-:W-:Y:S01]  /*0f90*/  ULEA UR6, UR7, UR6, 0x18 ;  /* 0x0000000607067291 */ /* 0x004fe2000f8ec03f */
[----:B---3--:R-:W-:-:S13]  /*0fa0*/  R2UR UR4, R0 ;  /* 0x00000000000472ca */ /* 0x008fda00000e0000 */
[----:B------:R-:W-:-:S04]  /*0fb0*/  ULEA.HI UR5, UR4, UR4, URZ, 0x1 ;  /* 0x0000000404057291 */ /* 0x000fc8000f8f083f */
[----:B------:R-:W-:-:S04]  /*0fc0*/  ULOP3.LUT UR5, UR5, 0x7fffe, URZ, 0xc0, !UPT ;  /* 0x0007fffe05057892 */ /* 0x000fc8000f8ec03f */
[----:B------:R-:W-:-:S03]  /*0fd0*/  UIADD3 UR5, UR4, -UR5, URZ ;  /* 0x8000000504057290 */ /* 0x000fc6000fffe03f */
[----:B------:R-:W-:Y:S01]  /*0fe0*/  ULDC UR4, c[0x0][0x28c] ;  /* 0x0000a30000047ab9 */ /* 0x000fe20000000800 */
[----:B------:R-:W-:Y:S01]  /*0ff0*/  ULEA UR5, UR5, UR6, 0xd ;  /* 0x0000000605057291 */ /* 0x000fe2000f8e683f */
[----:B------:R-:W-:-:S03]  /*1000*/  ISETP.LT.AND P0, PT, RZ, UR4, PT ;  /* 0x00000004ff007c0c */ /* 0x000fc6000bf01270 */
[----:B------:R-:W-:-:S04]  /*1010*/  UIADD3 UR5, UR5, 0x100, URZ ;  /* 0x0000010005057890 */ /* 0x000fc8000fffe03f */
[----:B------:R-:W-:-:S04]  /*1020*/  USHF.R.U32.HI UR5, URZ, 0x4, UR5 ;  /* 0x000000043f057899 */ /* 0x000fc80008011605 */
[----:B------:R-:W-:-:S04]  /*1030*/  ULOP3.LUT UR5, UR5, 0x3fff, URZ, 0xc0, !UPT ;  /* 0x00003fff05057892 */ /* 0x000fc8000f8ec03f */
[----:B------:R-:W-:Y:S01]  /*1040*/  ULOP3.LUT UR41, UR5, 0x10000, URZ, 0xfc, !UPT ;  /* 0x0001000005297892 */ /* 0x000fe2000f8efc3f */
[----:B01--4-:R-:W-:Y:S11]  /*1050*/  @P0 BRA `(.L_x_13) ;  /* 0x0000000000400947 */ /* 0x013ff60003800000 */
[----:B------:R-:W-:Y:S01]  /*1060*/  MOV R0, 0x0 ;  /* 0x0000000000007802 */ /* 0x000fe20000000f00 */
[----:B------:R-:W-:Y:S01]  /*1070*/  ULDC.64 UR4, c[0x4][0x68] ;  /* 0x01001a0000047ab9 */ /* 0x000fe20000000a00 */
[----:B------:R-:W-:Y:S01]  /*1080*/  ULDC.64 UR6, c[0x4][0x8] ;  /* 0x0100020000067ab9 */ /* 0x000fe20000000a00 */
[----:B01----:R-:W-:Y:S01]  /*1090*/  IMAD.U32 R4, RZ, RZ, UR4 ;  /* 0x00000004ff047e24 */ /* 0x003fe2000f8e00ff */
[----:B------:R0:W1:Y:S01]  /*10a0*/  LDC.64 R14, c[0x4][R0] ;  /* 0x01000000000e7b82 */ /* 0x0000620000000a00 */
[----:B------:R-:W-:Y:S01]  /*10b0*/  IMAD.U32 R5, RZ, RZ, UR5 ;  /* 0x00000005ff057e24 */ /* 0x000fe2000f8e00ff */
[----:B------:R-:W-:Y:S01]  /*10c0*/  ULDC.64 UR4, c[0x4][0x70] ;  /* 0x01001c0000047ab9 */ /* 0x000fe20000000a00 */
[----:B------:R-:W-:Y:S02]  /*10d0*/  IMAD.U32 R10, RZ, RZ, UR6 ;  /* 0x00000006ff0a7e24 */ /* 0x000fe4000f8e00ff */
[----:B------:R-:W-:Y:S02]  /*10e0*/  IMAD.U32 R6, RZ, RZ, UR4 ;  /* 0x00000004ff067e24 */ /* 0x000fe4000f8e00ff */
[----:B------:R-:W-:-:S02]  /*10f0*/  IMAD.U32 R7, RZ, RZ, UR5 ;  /* 0x00000005ff077e24 */ /* 0x000fc4000f8e00ff */
[----:B------:R-:W-:Y:S02]  /*1100*/  IMAD.U32 R11, RZ, RZ, UR7 ;  /* 0x00000007ff0b7e24 */ /* 0x000fe4000f8e00ff */
[----:B------:R-:W-:Y:S02]  /*1110*/  IMAD.MOV.U32 R8, RZ, RZ, 0x1e1 ;  /* 0x000001e1ff087424 */ /* 0x000fe400078e00ff */
[----:B------:R-:W-:Y:S02]  /*1120*/  IMAD.MOV.U32 R12, RZ, RZ, 0x1 ;  /* 0x00000001ff0c7424 */ /* 0x000fe400078e00ff */
[----:B0-----:R-:W-:-:S07]  /*1130*/  IMAD.MOV.U32 R13, RZ, RZ, RZ ;  /* 0x000000ffff0d7224 */ /* 0x001fce00078e00ff */
[----:B------:R-:W-:-:S07]  /*1140*/  LEPC R20, `(.L_x_13) ;  /* 0x000000001014794e */ /* 0x000fce0000000000 */
[----:B-1---5:R-:W-:Y:S05]  /*1150*/  CALL.ABS.NOINC R14 ;  /* 0x000000000e007343 */ /* 0x022fea0003c00000 */
.L_x_13:
[----:B------:R-:W-:-:S04]  /*1160*/  LOP3.LUT R0, R19, 0x1, RZ, 0xfc, !PT ;  /* 0x0000000113007812 */ /* 0x000fc800078efcff */
[----:B------:R-:W-:-:S13]  /*1170*/  ISETP.NE.AND P0, PT, R0, 0x3, PT ;  /* 0x000000030000780c */ /* 0x000fda0003f05270 */
[----:B------:R-:W-:Y:S05]  /*1180*/  @!P0 BRA `(.L_x_14) ;  /* 0x0000000000048947 */ /* 0x000fea0003800000 */
[----:B------:R-:W-:Y:S01]  /*1190*/  BPT.TRAP 0x1 ;  /* 0x000000040000795c */ /* 0x000fe20000300000 */
.L_x_14:
[----:B------:R-:W2:Y:S01]  /*11a0*/  S2UR UR5, SR_CgaCtaId ;  /* 0x00000000000579c3 */ /* 0x000ea20000008800 */
[----:B------:R-:W-:Y:S01]  /*11b0*/  UMOV UR4, 0x400 ;  /* 0x0000040000047882 */ /* 0x000fe20000000000 */
[----:B------:R-:W-:Y:S02]  /*11c0*/  IMAD.U32 R0, RZ, RZ, UR38 ;  /* 0x00000026ff007e24 */ /* 0x000fe4000f8e00ff */
[----:B------:R-:W-:-:S03]  /*11d0*/  IMAD.U32 R3, RZ, RZ, UR39 ;  /* 0x00000027ff037e24 */ /* 0x000fc6000f8e00ff */
[----:B------:R-:W-:Y:S01]  /*11e0*/  SHF.L.U32 R0, R0, 0x1f, RZ ;  /* 0x0000001f00007819 */ /* 0x000fe200000006ff */
[----:B--2---:R-:W-:-:S06]  /*11f0*/  ULEA UR4, UR5, UR4, 0x18 ;  /* 0x0000000405047291 */ /* 0x004fcc000f8ec03f */
[----:B------:R-:W-:-:S04]  /*1200*/  IMAD.U32 R6, RZ, RZ, UR4 ;  /* 0x00000004ff067e24 */ /* 0x000fc8000f8e00ff */
[----:B------:R-:W-:-:S04]  /*1210*/  IMAD R3, R3, 0x8, R6 ;  /* 0x0000000803037824 */ /* 0x000fc800078e0206 */
[----:B------:R2:W3:Y:S01]  /*1220*/  SYNCS.PHASECHK.TRANS64.TRYWAIT P1, [R3+URZ], R0 ;  /* 0x00000000030075a7 */ /* 0x0004e2000802017f */
[----:B------:R-:W-:Y:S05]  /*1230*/  @!P0 BRA `(.L_x_15) ;  /* 0x0000000000048947 */ /* 0x000fea0003800000 */
[----:B------:R-:W-:Y:S01]  /*1240*/  BPT.TRAP 0x1 ;  /* 0x000000040000795c */ /* 0x000fe20000300000 */
.L_x_15:
[----:B---3--:R-:W-:Y:S05]  /*1250*/  @P1 BRA `(.L_x_16) ;  /* 0x0000000000081947 */ /* 0x008fea0003800000 */
[----:B------:R-:W3:Y:S02]  /*1260*/  SYNCS.PHASECHK.TRANS64.TRYWAIT P1, [R3+URZ], R0 ;  /* 0x00000000030075a7 */ /* 0x000ee4000802017f */
[----:B---3--:R-:W-:Y:S05]  /*1270*/  @!P1 BRA `(.L_x_17) ;  /* 0x0000005c00d09947 */ /* 0x008fea0003800000 */
.L_x_16:
[----:B------:R-:W-:-:S04]  /*1280*/  UISETP.LT.AND UP0, UPT, UR40, 0x1, UPT ;  /* 0x000000012800788c */ /* 0x000fc8000bf01270 */
[----:B------:R-:W-:-:S06]  /*1290*/  USEL UR4, UR40, 0x1, UP0 ;  /* 0x0000000128047887 */ /* 0x000fcc0008000000 */
[----:B--23--:R-:W-:Y:S01]  /*12a0*/  IMAD.U32 R0, RZ, RZ, UR4 ;  /* 0x00000004ff007e24 */ /* 0x00cfe2000f8e00ff */
[----:B------:R-:W-:Y:S05]  /*12b0*/  WARPSYNC.ALL ;  /* 0x0000000000007948 */ /* 0x000fea0003800000 */
[----:B------:R-:W-:-:S04]  /*12c0*/  IADD3 R0, -R0, UR40, RZ ;  /* 0x0000002800007c10 */ /* 0x000fc8000fffe1ff */
[----:B------:R-:W-:Y:S02]  /*12d0*/  ISETP.GE.AND P1, PT, R0, 0x1, PT ;  /* 0x000000010000780c */ /* 0x000fe40003f26270 */
[----:B------:R-:W-:Y:S01]  /*12e0*/  R2UR UR4, R6 ;  /* 0x00000000060472ca */ /* 0x000fe200000e0000 */
[----:B------:R-:W-:Y:S01]  /*12f0*/  ULEA UR6, UR39, UR41, 0xb ;  /* 0x0000002927067291 */ /* 0x000fe2000f8e583f */
[----:B------:R-:W-:Y:S01]  /*1300*/  WARPGROUP.ARRIVE ;  /* 0x00000000000079c5 */ /* 0x000fe20000000000 */
[----:B------:R-:W-:Y:S01]  /*1310*/  UMOV UR9, 0x40000040 ;  /* 0x4000004000097882 */ /* 0x000fe20000000000 */
[----:B------:R-:W-:Y:S01]  /*1320*/  UMOV UR11, 0x40000040 ;  /* 0x40000040000b7882 */ /* 0x000fe20000000000 */
[----:B------:R-:W-:-:S03]  /*1330*/  UIADD3 UR7, UR6, 0x400, URZ ;  /* 0x0000040006077890 */ /* 0x000fc6000fffe03f */
[----:B------:R-:W-:-:S05]  /*1340*/  UMOV UR8, UR6 ;  /* 0x0000000600087c82 */ /* 0x000fca0008000000 */
[----:B------:R-:W-:-:S04]  /*1350*/  UIADD3 UR4, UR4, 0x28100, URZ ;  /* 0x0002810004047890 */ /* 0x000fc8000fffe03f */
[----:B------:R-:W-:-:S04]  /*1360*/  USHF.R.U32.HI UR4, URZ, 0x4, UR4 ;  /* 0x000000043f047899 */ /* 0x000fc80008011604 */
[----:B------:R-:W-:-:S04]  /*1370*/  ULOP3.LUT UR4, UR4, 0x3fff, URZ, 0xc0, !UPT ;  /* 0x00003fff04047892 */ /* 0x000fc8000f8ec03f */
[----:B------:R-:W-:-:S04]  /*1380*/  ULOP3.LUT UR4, UR4, 0x10000, URZ, 0xfc, !UPT ;  /* 0x0001000004047892 */ /* 0x000fc8000f8efc3f */
[----:B------:R-:W-:-:S07]  /*1390*/  ULEA UR5, UR39, UR4, 0x9 ;  /* 0x0000000427057291 */ /* 0x000fce000f8e483f */
[----:B------:R-:W-:Y:S02]  /*13a0*/  UMOV UR10, UR5 ;  /* 0x00000005000a7c82 */ /* 0x000fe40008000000 */
[----:B------:R-:W-:Y:S01]  /*13b0*/  IGMMA.64x64x32.S8.S8 R56, gdesc[UR8], RZ, !UPT, gsb0 ;  /* 0x01e00000083879f1 */ /* 0x000fe2000c0410ff */
[----:B------:R-:W-:Y:S01]  /*13c0*/  UMOV UR8, UR7 ;  /* 0x0000000700087c82 */ /* 0x000fe20008000000 */
[----:B------:R-:W-:Y:S01]  /*13d0*/  UMOV UR9, 0x40000040 ;  /* 0x4000004000097882 */ /* 0x000fe20000000000 */
[----:B------:R-:W-:Y:S01]  /*13e0*/  UIADD3 UR7, UR6, 0x402, URZ ;  /* 0x0000040206077890 */ /* 0x000fe2000fffe03f */
[----:B------:R-:W-:Y:S02]  /*13f0*/  WARPGROUP.DEPBAR.LE gsb0, 0x0 ;  /* 0x00008000000079c5 */ /* 0x000fe40000010000 */
[----:B------:R-:W-:-:S06]  /*1400*/  WARPGROUP.ARRIVE ;  /* 0x00000000000079c5 */ /* 0x000fcc0000000000 */
[----:B------:R-:W-:Y:S01]  /*1410*/  IGMMA.64x64x32.S8.S8 R24, gdesc[UR8], RZ, !UPT, gsb0 ;  /* 0x01e00000081879f1 */ /* 0x000fe2000c0410ff */
[----:B------:R-:W-:Y:S02]  /*1420*/  UIADD3 UR8, UR6, 0x2, URZ ;  /* 0x0000000206087890 */ /* 0x000fe4000fffe03f */
[----:B------:R-:W-:Y:S01]  /*1430*/  UIADD3 UR10, UR5, 0x2, URZ ;  /* 0x00000002050a7890 */ /* 0x000fe2000fffe03f */
[----:B------:R-:W-:Y:S01]  /*1440*/  UMOV UR9, 0x40000040 ;  /* 0x4000004000097882 */ /* 0x000fe20000000000 */
[----:B------:R-:W-:Y:S01]  /*1450*/  UMOV UR11, 0x40000040 ;  /* 0x40000040000b7882 */ /* 0x000fe20000000000 */
[----:B------:R-:W-:Y:S02]  /*1460*/  WARPGROUP.DEPBAR.LE gsb0, 0x0 ;  /* 0x00008000000079c5 */ /* 0x000fe40000010000 */
[----:B------:R-:W-:-:S06]  /*1470*/  WARPGROUP.ARRIVE ;  /* 0x00000000000079c5 */ /* 0x000fcc0000000000 */
[----:B------:R-:W-:Y:S01]  /*1480*/  IGMMA.64x64x32.S8.S8 R56, gdesc[UR8], R56, gsb0 ;  /* 0x01e00000083879f1 */ /* 0x000fe20008041038 */
[----:B------:R-:W-:Y:S01]  /*1490*/  UMOV UR8, UR7 ;  /* 0x0000000700087c82 */ /* 0x000fe20008000000 */
[----:B------:R-:W-:Y:S01]  /*14a0*/  UMOV UR9, 0x40000040 ;  /* 0x4000004000097882 */ /* 0x000fe20000000000 */
[----:B------:R-:W-:Y:S01]  /*14b0*/  UIADD3 UR7, UR6, 0x404, URZ ;  /* 0x0000040406077890 */ /* 0x000fe2000fffe03f */
[----:B------:R-:W-:Y:S02]  /*14c0*/  WARPGROUP.DEPBAR.LE gsb0, 0x0 ;  /* 0x00008000000079c5 */ /* 0x000fe40000010000 */
[----:B------:R-:W-:-:S06]  /*14d0*/  WARPGROUP.ARRIVE ;  /* 0x00000000000079c5 */ /* 0x000fcc0000000000 */
[----:B------:R-:W-:Y:S01]  /*14e0*/  IGMMA.64x64x32.S8.S8 R24, gdesc[UR8], R24, gsb0 ;  /* 0x01e00000081879f1 */ /* 0x000fe20008041018 */
        /* <DEDUP_REMOVED lines=9> */
[----:B------:R-:W-:Y:S02]  /*1580*/  WARPGROUP.DEPBAR.LE gsb0, 0x0 ;  /* 0x00008000000079c5 */ /* 0x000fe40000010000 */
[----:B------:R-:W-:-:S06]  /*1590*/  WARPGROUP.ARRIVE ;  /* 0x00000000000079c5 */ /* 0x000fcc0000000000 */
[----:B------:R-:W-:Y:S01]  /*15a0*/  IGMMA.64x64x32.S8.S8 R24, gdesc[UR8], R24, gsb0 ;  /* 0x01e00000081879f1 */ /* 0x000fe20008041018 */
[----:B------:R-:W-:Y:S02]  /*15b0*/  UIADD3 UR8, UR6, 0x6, URZ ;  /* 0x0000000606087890 */ /* 0x000fe4000fffe03f */
[----:B------:R-:W-:Y:S01]  /*15c0*/  UIADD3 UR10, UR5, 0x6, URZ ;  /* 0x00000006050a7890 */ /* 0x000fe2000fffe03f */
[----:B------:R-:W-:Y:S01]  /*15d0*/  UMOV UR9, 0x40000040 ;  /* 0x4000004000097882 */ /* 0x000fe20000000000 */
[----:B------:R-:W-:Y:S01]  /*15e0*/  UMOV UR11, 0x40000040 ;  /* 0x40000040000b7882 */ /* 0x000fe20000000000 */
[----:B------:R-:W-:Y:S01]  /*15f0*/  UIADD3 UR6, UR6, 0x406, URZ ;  /* 0x0000040606067890 */ /* 0x000fe2000fffe03f */
[----:B------:R-:W-:Y:S02]  /*1600*/  WARPGROUP.DEPBAR.LE gsb0, 0x0 ;  /* 0x00008000000079c5 */ /* 0x000fe40000010000 */
[----:B------:R-:W-:-:S06]  /*1610*/  WARPGROUP.ARRIVE ;  /* 0x00000000000079c5 */ /* 0x000fcc0000000000 */
[----:B------:R-:W-:Y:S01]  /*1620*/  IGMMA.64x64x32.S8.S8 R56, gdesc[UR8], R56, gsb0 ;  /* 0x01e00000083879f1 */ /* 0x000fe20008041038 */
[----:B------:R-:W-:Y:S01]  /*1630*/  UMOV UR8, UR6 ;  /* 0x0000000600087c82 */ /* 0x000fe20008000000 */
[----:B------:R-:W-:Y:S01]  /*1640*/  UMOV UR9, 0x40000040 ;  /* 0x4000004000097882 */ /* 0x000fe20000000000 */
[----:B------:R-:W-:Y:S02]  /*1650*/  WARPGROUP.DEPBAR.LE gsb0, 0x0 ;  /* 0x00008000000079c5 */ /* 0x000fe40000010000 */
[----:B------:R-:W-:-:S06]  /*1660*/  WARPGROUP.ARRIVE ;  /* 0x00000000000079c5 */ /* 0x000fcc0000000000 */
[----:B------:R-:W-:Y:S03]  /*1670*/  IGMMA.64x64x32.S8.S8 R24, gdesc[UR8], R24, gsb0 ;  /* 0x01e00000081879f1 */ /* 0x000fe60008041018 */
[----:B------:R-:W-:Y:S02]  /*1680*/  WARPGROUP.DEPBAR.LE gsb0, 0x0 ;  /* 0x00008000000079c5 */ /* 0x000fe40000010000 */
[----:B------:R-:W-:Y:S05]  /*1690*/  @!P1 BRA `(.L_x_18) ;  /* 0x0000000400809947 */ /* 0x000fea0003800000 */
[----:B------:R-:W-:Y:S02]  /*16a0*/  UIADD3 UR5, UR39, 0x1, URZ ;  /* 0x0000000127057890 */ /* 0x000fe4000fffe03f */
[----:B------:R-:W-:Y:S02]  /*16b0*/  IMAD.U32 R3, RZ, RZ, UR39 ;  /* 0x00000027ff037e24 */ /* 0x000fe4000f8e00ff */
[----:B------:R-:W-:-:S04]  /*16c0*/  UISETP.NE.AND UP0, UPT, UR5, 0x5, UPT ;  /* 0x000000050500788c */ /* 0x000fc8000bf05270 */
[----:B------:R-:W-:Y:S02]  /*16d0*/  USEL UR6, URZ, 0x1, UP0 ;  /* 0x000000013f067887 */ /* 0x000fe40008000000 */
[----:B------:R-:W-:Y:S02]  /*16e0*/  USEL UR5, UR5, URZ, UP0 ;  /* 0x0000003f05057287 */ /* 0x000fe40008000000 */
[----:B------:R-:W-:-:S06]  /*16f0*/  ULOP3.LUT UR6, UR38, UR6, URZ, 0x3c, !UPT ;  /* 0x0000000626067292 */ /* 0x000fcc000f8e3c3f */
[----:B------:R-:W-:-:S07]  /*1700*/  IMAD.U32 R7, RZ, RZ, UR6 ;  /* 0x00000006ff077e24 */ /* 0x000fce000f8e00ff */
.L_x_25:
[----:B------:R-:W-:Y:S05]  /*1710*/  @!P0 BRA `(.L_x_19) ;  /* 0x0000000000048947 */ /* 0x000fea0003800000 */
[----:B------:R-:W-:Y:S01]  /*1720*/  BPT.TRAP 0x1 ;  /* 0x000000040000795c */ /* 0x000fe20000300000 */
.L_x_19:
[----:B------:R-:W2:Y:S01]  /*1730*/  S2UR UR7, SR_CgaCtaId ;  /* 0x00000000000779c3 */ /* 0x000ea20000008800 */
[----:B------:R-:W-:Y:S01]  /*1740*/  UMOV UR6, 0x400 ;  /* 0x0000040000067882 */ /* 0x000fe20000000000 */
[----:B01----:R-:W-:Y:S01]  /*1750*/  IMAD.U32 R5, RZ, RZ, UR5 ;  /* 0x00000005ff057e24 */ /* 0x003fe2000f8e00ff */
[----:B------:R-:W-:Y:S01]  /*1760*/  SHF.L.U32 R4, R7, 0x1f, RZ ;  /* 0x0000001f07047819 */ /* 0x000fe200000006ff */
[----:B--2---:R-:W-:-:S06]  /*1770*/  ULEA UR6, UR7, UR6, 0x18 ;  /* 0x0000000607067291 */ /* 0x004fcc000f8ec03f */
[----:B------:R-:W-:-:S04]  /*1780*/  IMAD.U32 R6, RZ, RZ, UR6 ;  /* 0x00000006ff067e24 */ /* 0x000fc8000f8e00ff */
[----:B------:R-:W-:-:S04]  /*1790*/  IMAD R5, R5, 0x8, R6 ;  /* 0x0000000805057824 */ /* 0x000fc800078e0206 */
[----:B------:R0:W1:Y:S01]  /*17a0*/  SYNCS.PHASECHK.TRANS64.TRYWAIT P1, [R5+URZ], R4 ;  /* 0x00000004050075a7 */ /* 0x000062000802017f */
[----:B------:R-:W-:Y:S05]  /*17b0*/  @!P0 BRA `(.L_x_20) ;  /* 0x0000000000048947 */ /* 0x000fea0003800000 */
[----:B------:R-:W-:Y:S01]  /*17c0*/  BPT.TRAP 0x1 ;  /* 0x000000040000795c */ /* 0x000fe20000300000 */
.L_x_20:
[----:B-1----:R-:W-:Y:S05]  /*17d0*/  @P1 BRA `(.L_x_21) ;  /* 0x0000000000081947 */ /* 0x002fea0003800000 */
[----:B------:R-:W1:Y:S02]  /*17e0*/  SYNCS.PHASECHK.TRANS64.TRYWAIT P1, [R5+URZ], R4 ;  /* 0x00000004050075a7 */ /* 0x000e64000802017f */
[----:B-1----:R-:W-:Y:S05]  /*17f0*/  @!P1 BRA `(.L_x_22) ;  /* 0x0000005800849947 */ /* 0x002fea0003800000 */
.L_x_21:
[----:B------:R-:W-:Y:S01]  /*1800*/  ULEA UR6, UR5, UR4, 0x9 ;  /* 0x0000000405067291 */ /* 0x000fe2000f8e483f */
[----:B------:R-:W-:Y:S01]  /*1810*/  WARPGROUP.ARRIVE ;  /* 0x00000000000079c5 */ /* 0x000fe20000000000 */
[----:B------:R-:W-:Y:S01]  /*1820*/  ULEA UR7, UR5, UR41, 0xb ;  /* 0x0000002905077291 */ /* 0x000fe2000f8e583f */
[----:B------:R-:W-:Y:S01]  /*1830*/  UMOV UR11, 0x40000040 ;  /* 0x40000040000b7882 */ /* 0x000fe20000000000 */
[----:B------:R-:W-:Y:S02]  /*1840*/  UMOV UR9, 0x40000040 ;  /* 0x4000004000097882 */ /* 0x000fe40000000000 */
[----:B------:R-:W-:Y:S01]  /*1850*/  UIADD3 UR12, UR7, 0x400, URZ ;  /* 0x00000400070c7890 */ /* 0x000fe2000fffe03f */
[----:B------:R-:W-:Y:S02]  /*1860*/  UMOV UR10, UR6 ;  /* 0x00000006000a7c82 */ /* 0x000fe40008000000 */
[----:B------:R-:W-:Y:S02]  /*1870*/  UMOV UR8, UR7 ;  /* 0x0000000700087c82 */ /* 0x000fe40008000000 */
[----:B------:R-:W-:Y:S01]  /*1880*/  IGMMA.64x64x32.S8.S8 R56, gdesc[UR8], R56, gsb0 ;  /* 0x01e00000083879f1 */ /* 0x000fe20008041038 */
[----:B------:R-:W-:Y:S01]  /*1890*/  UMOV UR9, 0x40000040 ;  /* 0x4000004000097882 */ /* 0x000fe20000000000 */
[----:B------:R-:W-:Y:S01]  /*18a0*/  UMOV UR8, UR12 ;  /* 0x0000000c00087c82 */ /* 0x000fe20008000000 */
[----:B------:R-:W-:Y:S01]  /*18b0*/  UIADD3 UR12, UR7, 0x402, URZ ;  /* 0x00000402070c7890 */ /* 0x000fe2000fffe03f */
[----:B------:R-:W-:-:S02]  /*18c0*/  WARPGROUP.DEPBAR.LE gsb0, 0x0 ;  /* 0x00008000000079c5 */ /* 0x000fc40000010000 */
        /* <DEDUP_REMOVED lines=42> */
[----:B------:R-:W-:Y:S01]  /*1b70*/  BPT.TRAP 0x1 ;  /* 0x000000040000795c */ /* 0x000fe20000300000 */
.L_x_23:
[----:B01----:R-:W-:Y:S01]  /*1b80*/  IMAD R4, R3, 0x8, R6 ;  /* 0x0000000803047824 */ /* 0x003fe200078e0206 */
[----:B------:R-:W-:-:S03]  /*1b90*/  ISETP.GT.U32.AND P1, PT, R19, 0x1, PT ;  /* 0x000000011300780c */ /* 0x000fc60003f24070 */
[----:B------:R-:W-:-:S05]  /*1ba0*/  VIADD R4, R4, 0x28 ;  /* 0x0000002804047836 */ /* 0x000fca0000000000 */
[----:B------:R-:W-:-:S04]  /*1bb0*/  PRMT R4, RZ, 0x654, R4 ;  /* 0x00000654ff047816 */ /* 0x000fc80000000004 */
[----:B------:R0:W-:Y:S01]  /*1bc0*/  SYNCS.ARRIVE.TRANS64.RED.A1T0 RZ, [R4+URZ], RZ ;  /* 0x000000ff04ff79a7 */ /* 0x0001e2000810043f */
[----:B------:R-:W-:Y:S05]  /*1bd0*/  @P1 BRA `(.L_x_24) ;  /* 0x0000000000041947 */ /* 0x000fea0003800000 */
[----:B------:R-:W-:Y:S01]  /*1be0*/  BPT.TRAP 0x1 ;  /* 0x000000040000795c */ /* 0x000fe20000300000 */
.L_x_24:
[----:B------:R-:W-:Y:S01]  /*1bf0*/  UIADD3 UR5, UR5, 0x1, URZ ;  /* 0x0000000105057890 */ /* 0x000fe2000fffe03f */
[C---:B------:R-:W-:Y:S01]  /*1c00*/  ISETP.GT.AND P2, PT, R0.reuse, 0x1, PT ;  /* 0x000000010000780c */ /* 0x040fe20003f44270 */
[----:B------:R-:W-:Y:S02]  /*1c10*/  VIADD R3, R3, 0x1 ;  /* 0x0000000103037836 */ /* 0x000fe40000000000 */
[----:B------:R-:W-:Y:S01]  /*1c20*/  UISETP.NE.AND UP0, UPT, UR5, 0x5, UPT ;  /* 0x000000050500788c */ /* 0x000fe2000bf05270 */
[----:B------:R-:W-:Y:S02]  /*1c30*/  VIADD R0, R0, 0xffffffff ;  /* 0xffffffff00007836 */ /* 0x000fe40000000000 */
[C---:B------:R-:W-:Y:S01]  /*1c40*/  ISETP.NE.AND P1, PT, R3.reuse, 0x5, PT ;  /* 0x000000050300780c */ /* 0x040fe20003f25270 */
[----:B------:R-:W-:Y:S02]  /*1c50*/  USEL UR6, URZ, 0x1, UP0 ;  /* 0x000000013f067887 */ /* 0x000fe40008000000 */
[----:B------:R-:W-:Y:S01]  /*1c60*/  USEL UR5, UR5, URZ, UP0 ;  /* 0x0000003f05057287 */ /* 0x000fe20008000000 */
[----:B------:R-:W-:-:S03]  /*1c70*/  SEL R3, R3, RZ, P1 ;  /* 0x000000ff03037207 */ /* 0x000fc60000800000 */
[----:B------:R-:W-:Y:S01]  /*1c80*/  LOP3.LUT R7, R7, UR6, RZ, 0x3c, !PT ;  /* 0x0000000607077c12 */ /* 0x000fe2000f8e3cff */
[----:B------:R-:W-:Y:S07]  /*1c90*/  @P2 BRA `(.L_x_25) ;  /* 0xfffffff8009c2947 */ /* 0x000fee000383ffff */
.L_x_18:
[----:B------:R-:W2:Y:S02]  /*1ca0*/  LDC R0, c[0x0][0x28c] ;  /* 0x0000a300ff007b82 */ /* 0x000ea40000000800 */
[----:B--2---:R-:W-:-:S13]  /*1cb0*/  ISETP.GE.AND P1, PT, R0, 0x1, PT ;  /* 0x000000010000780c */ /* 0x004fda0003f26270 */
[----:B------:R-:W-:Y:S05]  /*1cc0*/  @!P1 BRA `(.L_x_26) ;  /* 0x0000000000409947 */ /* 0x000fea0003800000 */
[----:B------:R-:W-:Y:S05]  /*1cd0*/  @!P0 BRA `(.L_x_27) ;  /* 0x0000000000048947 */ /* 0x000fea0003800000 */
[----:B------:R-:W-:Y:S01]  /*1ce0*/  BPT.TRAP 0x1 ;  /* 0x000000040000795c */ /* 0x000fe20000300000 */
.L_x_27:
[----:B------:R-:W-:Y:S01]  /*1cf0*/  UISETP.LT.AND UP0, UPT, UR40, 0x1, UPT ;  /* 0x000000012800788c */ /* 0x000fe2000bf01270 */
[----:B------:R-:W-:-:S03]  /*1d00*/  ISETP.GT.U32.AND P0, PT, R19, 0x1, PT ;  /* 0x000000011300780c */ /* 0x000fc60003f04070 */
[----:B------:R-:W-:-:S04]  /*1d10*/  USEL UR6, UR40, 0x1, UP0 ;  /* 0x0000000128067887 */ /* 0x000fc80008000000 */
[----:B------:R-:W-:-:S04]  /*1d20*/  UIADD3 UR6, UR39, UR40, -UR6 ;  /* 0x0000002827067290 */ /* 0x000fc8000fffe806 */
[----:B------:R-:W-:-:S04]  /*1d30*/  UIMAD.WIDE.U32 UR4, UR6, -0x33333333, URZ ;  /* 0xcccccccd060478a5 */ /* 0x000fc8000f8e003f */
[----:B------:R-:W-:-:S04]  /*1d40*/  USHF.R.U32.HI UR4, URZ, 0x2, UR5 ;  /* 0x000000023f047899 */ /* 0x000fc80008011605 */
[----:B------:R-:W-:-:S06]  /*1d50*/  UIMAD UR6, UR4, -0x5, UR6 ;  /* 0xfffffffb040678a4 */ /* 0x000fcc000f8e0206 */
[----:B------:R-:W-:-:S04]  /*1d60*/  IMAD.U32 R3, RZ, RZ, UR6 ;  /* 0x00000006ff037e24 */ /* 0x000fc8000f8e00ff */
[----:B------:R-:W-:-:S04]  /*1d70*/  IMAD R0, R3, 0x8, R6 ;  /* 0x0000000803007824 */ /* 0x000fc800078e0206 */
[----:B------:R-:W-:-:S05]  /*1d80*/  VIADD R0, R0, 0x28 ;  /* 0x0000002800007836 */ /* 0x000fca0000000000 */
[----:B------:R-:W-:-:S04]  /*1d90*/  PRMT R0, RZ, 0x654, R0 ;  /* 0x00000654ff007816 */ /* 0x000fc80000000000 */
[----:B------:R2:W-:Y:S01]  /*1da0*/  SYNCS.ARRIVE.TRANS64.RED.A1T0 RZ, [R0+URZ], RZ ;  /* 0x000000ff00ff79a7 */ /* 0x0005e2000810043f */
[----:B------:R-:W-:Y:S05]  /*1db0*/  @P0 BRA `(.L_x_26) ;  /* 0x0000000000040947 */ /* 0x000fea0003800000 */
[----:B------:R-:W-:Y:S01]  /*1dc0*/  BPT.TRAP 0x1 ;  /* 0x000000040000795c */ /* 0x000fe20000300000 */
.L_x_26:
[----:B------:R-:W3:Y:S01]  /*1dd0*/  LDC R6, c[0x0][0x288] ;  /* 0x0000a200ff067b82 */ /* 0x000ee20000000800 */
[--C-:B--2---:R-:W-:Y:S01]  /*1de0*/  SHF.R.U32.HI R0, RZ, 0x2, R18.reuse ;  /* 0x00000002ff007819 */ /* 0x104fe20000011612 */
[----:B------:R-:W-:Y:S01]  /*1df0*/  IMAD.SHL.U32 R91, R91, 0x40, RZ ;  /* 0x000000405b5b7824 */ /* 0x000fe200078e00ff */
[----:B01----:R-:W-:Y:S01]  /*1e00*/  LOP3.LUT R4, R18, 0x60, RZ, 0xc0, !PT ;  /* 0x0000006012047812 */ /* 0x003fe200078ec0ff */
[----:B------:R-:W-:Y:S01]  /*1e10*/  UIADD3 UR39, UR40, UR39, URZ ;  /* 0x0000002728277290 */ /* 0x000fe2000fffe03f */
[----:B------:R-:W-:Y:S01]  /*1e20*/  SHF.R.U32.HI R5, RZ, 0x7, R18 ;  /* 0x00000007ff057819 */ /* 0x000fe20000011612 */
[----:B------:R-:W-:Y:S01]  /*1e30*/  IMAD.SHL.U32 R9, R90, 0x100, RZ ;  /* 0x000001005a097824 */ /* 0x000fe200078e00ff */
[----:B------:R-:W-:Y:S01]  /*1e40*/  LOP3.LUT R3, R0, 0x7, RZ, 0xc0, !PT ;  /* 0x0000000700037812 */ /* 0x000fe200078ec0ff */
[----:B------:R-:W-:Y:S01]  /*1e50*/  UISETP.GT.U32.AND UP0, UPT, UR39, 0x4, UPT ;  /* 0x000000042700788c */ /* 0x000fe2000bf04070 */
[----:B------:R-:W-:Y:S01]  /*1e60*/  SHF.R.U32.HI R8, RZ, 0x1, R4 ;  /* 0x00000001ff087819 */ /* 0x000fe20000011604 */
[C---:B------:R-:W-:Y:S01]  /*1e70*/  IMAD.SHL.U32 R14, R18.reuse, 0x2, RZ ;  /* 0x00000002120e7824 */ /* 0x040fe200078e00ff */
[----:B------:R-:W-:Y:S01]  /*1e80*/  LOP3.LUT R0, R5, 0x1, RZ, 0xc0, !PT ;  /* 0x0000000105007812 */ /* 0x000fe200078ec0ff */
[----:B------:R-:W-:Y:S01]  /*1e90*/  ULDC UR7, c[0x0][0x284] ;  /* 0x0000a10000077ab9 */ /* 0x000fe20000000800 */
[----:B------:R-:W-:Y:S01]  /*1ea0*/  IADD3 R5, RZ, -R8, -R3 ;  /* 0x80000008ff057210 */ /* 0x000fe20007ffe803 */
[----:B------:R-:W-:Y:S01]  /*1eb0*/  UISETP.LT.U32.AND UP0, UPT, UR40, 0x5, UP0 ;  /* 0x000000052800788c */ /* 0x000fe20008701070 */
[----:B------:R-:W-:Y:S01]  /*1ec0*/  LOP3.LUT R4, R18, 0x3, RZ, 0xc0, !PT ;  /* 0x0000000312047812 */ /* 0x000fe200078ec0ff */
[----:B------:R-:W-:Y:S01]  /*1ed0*/  UISETP.GE.U32.AND UP1, UPT, UR40, 0x5, UPT ;  /* 0x000000052800788c */ /* 0x000fe2000bf26070 */
[----:B------:R-:W-:Y:S01]  /*1ee0*/  SHF.R.S32.HI R94, RZ, 0x1f, R89 ;  /* 0x0000001fff5e7819 */ /* 0x000fe20000011459 */
[C---:B------:R-:W-:Y:S01]  /*1ef0*/  IMAD.SHL.U32 R10, R0.reuse, 0x40, RZ ;  /* 0x00000040000a7824 */ /* 0x040fe200078e00ff */
[C---:B------:R-:W-:Y:S01]  /*1f00*/  LOP3.LUT R14, R91.reuse, 0x6, R14, 0xf8, !PT ;  /* 0x000000065b0e7812 */ /* 0x040fe200078ef80e */
[----:B------:R-:W-:Y:S01]  /*1f10*/  IMAD R100, R0, -0x40, R5 ;  /* 0xffffffc000647824 */ /* 0x000fe200078e0205 */
[----:B------:R-:W-:Y:S01]  /*1f20*/  ULDC.64 UR8, c[0x0][0x5d0] ;  /* 0x0001740000087ab9 */ /* 0x000fe20000000a00 */
[----:B------:R-:W-:Y:S01]  /*1f30*/  UIMAD.WIDE.U32 UR4, UR39, -0x33333333, URZ ;  /* 0xcccccccd270478a5 */ /* 0x000fe2000f8e003f */
[----:B------:R-:W-:Y:S01]  /*1f40*/  SHF.R.S32.HI R15, RZ, 0x1f, R14 ;  /* 0x0000001fff0f7819 */ /* 0x000fe2000001140e */
[----:B------:R-:W-:Y:S01]  /*1f50*/  USEL UR6, URZ, 0x1, !UP0 ;  /* 0x000000013f067887 */ /* 0x000fe2000c000000 */
[----:B---3--:R-:W-:Y:S01]  /*1f60*/  ISETP.GE.AND P0, PT, R91, R6, PT ;  /* 0x000000065b00720c */ /* 0x008fe20003f06270 */
[----:B------:R-:W-:Y:S01]  /*1f70*/  IMAD R0, R4, -0x2, R6 ;  /* 0xfffffffe04007824 */ /* 0x000fe200078e0206 */
[----:B------:R-:W-:Y:S01]  /*1f80*/  USHF.R.U32.HI UR4, URZ, 0x2, UR5 ;  /* 0x000000023f047899 */ /* 0x000fe20008011605 */
[----:B------:R-:W-:Y:S01]  /*1f90*/  IMAD R6, R94, UR8, RZ ;  /* 0x000000085e067c24 */ /* 0x000fe2000f8e02ff */
[----:B------:R-:W-:Y:S01]  /*1fa0*/  ISETP.GE.OR P0, PT, R9, UR7, P0 ;  /* 0x0000000709007c0c */ /* 0x000fe20008706670 */
[----:B------:R-:W-:Y:S01]  /*1fb0*/  IMAD.WIDE R4, R90, 0x100, RZ ;  /* 0x000001005a047825 */ /* 0x000fe200078e02ff */
[----:B------:R-:W-:Y:S01]  /*1fc0*/  ULOP3.LUT UR38, UR38, UR6, URZ, 0x3c, !UPT ;  /* 0x0000000626267292 */ /* 0x000fe2000f8e3c3f */
[----:B------:R-:W-:Y:S01]  /*1fd0*/  LOP3.LUT R3, R10, 0x40, R3, 0xe2, !PT ;  /* 0x000000400a037812 */ /* 0x000fe200078ee203 */
[----:B------:R-:W-:Y:S01]  /*1fe0*/  UIMAD UR39, UR4, -0x5, UR39 ;  /* 0xfffffffb042778a4 */ /* 0x000fe2000f8e0227 */
[C---:B------:R-:W-:Y:S01]  /*1ff0*/  IMAD R11, R89.reuse, UR9, R6 ;  /* 0x00000009590b7c24 */ /* 0x040fe2000f8e0206 */
[----:B------:R-:W-:Y:S01]  /*2000*/  @UP1 ULOP3.LUT UR38, UR38, 0x1, UR4, 0x78, !UPT ;  /* 0x0000000126261892 */ /* 0x000fe2000f8e7804 */
[----:B------:R-:W-:Y:S01]  /*2010*/  IMAD.WIDE.U32 R6, R89, UR8, R14 ;  /* 0x0000000859067c25 */ /* 0x000fe2000f8e000e */
[----:B------:R-:W-:-:S02]  /*2020*/  IADD3 R100, -R9, UR7, R100 ;  /* 0x0000000709647c10 */ /* 0x000fc4000fffe164 */
[----:B------:R-:W-:Y:S01]  /*2030*/  LOP3.LUT R103, R4, R3, R8, 0xfe, !PT ;  /* 0x0000000304677212 */ /* 0x000fe200078efe08 */
[----:B------:R-:W-:Y:S02]  /*2040*/  IMAD.IADD R3, R0, 0x1, -R91 ;  /* 0x0000000100037824 */ /* 0x000fe400078e0a5b */
[----:B------:R-:W-:Y:S02]  /*2050*/  IMAD.IADD R7, R7, 0x1, R11 ;  /* 0x0000000107077824 */ /* 0x000fe400078e020b */
[----:B------:R-:W-:Y:S01]  /*2060*/  IMAD.MOV.U32 R0, RZ, RZ, -0x1 ;  /* 0xffffffffff007424 */ /* 0x000fe200078e00ff */
[----:B------:R-:W-:Y:S06]  /*2070*/  @P0 BRA `(.L_x_28) ;  /* 0x0000003000f40947 */ /* 0x000fec0003800000 */
[----:B------:R-:W0:Y:S01]  /*2080*/  LDC.64 R20, c[0x0][0x5c8] ;  /* 0x00017200ff147b82 */ /* 0x000e220000000a00 */
[----:B------:R-:W-:Y:S01]  /*2090*/  ULDC.64 UR4, c[0x0][0x5c0] ;  /* 0x0001700000047ab9 */ /* 0x000fe20000000a00 */
[----:B------:R-:W-:Y:S01]  /*20a0*/  BSSY B0, `(.L_x_28) ;  /* 0x000033a000007945 */ /* 0x000fe20003800000 */
[-C--:B0-----:R-:W-:Y:S01]  /*20b0*/  IMAD R8, R5, R20.reuse, RZ ;  /* 0x0000001405087224 */ /* 0x081fe200078e02ff */
[----:B------:R-:W-:Y:S01]  /*20c0*/  SHF.L.U64.HI R13, R20, 0x7, R21 ;  /* 0x00000007140d7819 */ /* 0x000fe20000010215 */
[----:B------:R-:W-:-:S04]  /*20d0*/  IMAD.WIDE.U32 R6, R103, R20, R6 ;  /* 0x0000001467067225 */ /* 0x000fc800078e0006 */
[----:B------:R-:W-:Y:S01]  /*20e0*/  IMAD R9, R103, R21, R8 ;  /* 0x0000001567097224 */ /* 0x000fe200078e0208 */
[----:B------:R-:W-:Y:S01]  /*20f0*/  IADD3 R92, P0, R6, UR4, RZ ;  /* 0x00000004065c7c10 */ /* 0x000fe2000ff1e0ff */
[C---:B------:R-:W-:Y:S02]  /*2100*/  IMAD.SHL.U32 R11, R20.reuse, 0x80, RZ ;  /* 0x00000080140b7824 */ /* 0x040fe400078e00ff */
[----:B------:R-:W-:Y:S01]  /*2110*/  IMAD.IADD R9, R7, 0x1, R9 ;  /* 0x0000000107097824 */ /* 0x000fe200078e0209 */
[-C--:B------:R-:W-:Y:S02]  /*2120*/  LEA R6, P1, R20, R92.reuse, 0x3 ;  /* 0x0000005c14067211 */ /* 0x080fe400078218ff */
[----:B------:R-:W-:Y:S02]  /*2130*/  IADD3 R8, P2, R11, R92, RZ ;  /* 0x0000005c0b087210 */ /* 0x000fe40007f5e0ff */
[----:B------:R-:W-:Y:S02]  /*2140*/  IADD3.X R93, R9, UR5, RZ, P0, !PT ;  /* 0x00000005095d7c10 */ /* 0x000fe400087fe4ff */
[----:B-----5:R-:W-:-:S02]  /*2150*/  ISETP.NE.AND P0, PT, R23, RZ, PT ;  /* 0x000000ff1700720c */ /* 0x020fc40003f05270 */
[----:B------:R-:W-:Y:S01]  /*2160*/  LEA.HI.X R7, R20, R93, R21, 0x3, P1 ;  /* 0x0000005d14077211 */ /* 0x000fe200008f1c15 */
[----:B------:R-:W-:Y:S01]  /*2170*/  IMAD.X R9, R13, 0x1, R93, P2 ;  /* 0x000000010d097824 */ /* 0x000fe200010e065d */
[----:B------:R-:W-:-:S05]  /*2180*/  IADD3 R10, P1, R11, R6, RZ ;  /* 0x000000060b0a7210 */ /* 0x000fca0007f3e0ff */
[----:B------:R-:W-:-:S04]  /*2190*/  IMAD.X R11, R13, 0x1, R7, P1 ;  /* 0x000000010d0b7824 */ /* 0x000fc800008e0607 */
[----:B------:R-:W-:Y:S05]  /*21a0*/  @!P0 BRA `(.L_x_29) ;  /* 0x0000002400948947 */ /* 0x000fea0003800000 */
[----:B------:R-:W0:Y:S01]  /*21b0*/  LDC.64 R90, c[0x0][0x5b0] ;  /* 0x00016c00ff5a7b82 */ /* 0x000e220000000a00 */
[----:B------:R-:W-:Y:S01]  /*21c0*/  ULDC.64 UR4, c[0x0][0x5b8] ;  /* 0x00016e0000047ab9 */ /* 0x000fe20000000a00 */
[----:B------:R-:W-:Y:S01]  /*21d0*/  ISETP.GE.AND P0, PT, R100, 0x1, PT ;  /* 0x000000016400780c */ /* 0x000fe20003f06270 */
[----:B------:R-:W-:Y:S01]  /*21e0*/  IMAD R20, R94, UR4, RZ ;  /* 0x000000045e147c24 */ /* 0x000fe2000f8e02ff */
[----:B------:R-:W-:Y:S01]  /*21f0*/  BSSY B1, `(.L_x_30) ;  /* 0x0000010000017945 */ /* 0x000fe20003800000 */
[----:B------:R-:W-:Y:S01]  /*2200*/  IMAD.WIDE.U32 R14, R89, UR4, R14 ;  /* 0x00000004590e7c25 */ /* 0x000fe2000f8e000e */
[----:B------:R-:W-:Y:S02]  /*2210*/  ISETP.LT.OR P3, PT, R3, 0x1, !P0 ;  /* 0x000000010300780c */ /* 0x000fe40004761670 */
[----:B------:R-:W1:Y:S01]  /*2220*/  LDC.64 R12, c[0x0][0x5a8] ;  /* 0x00016a00ff0c7b82 */ /* 0x000e620000000a00 */
[----:B------:R-:W-:Y:S02]  /*2230*/  IMAD R21, R89, UR5, R20 ;  /* 0x0000000559157c24 */ /* 0x000fe4000f8e0214 */
[----:B------:R-:W-:-:S02]  /*2240*/  IMAD.MOV.U32 R20, RZ, RZ, R14 ;  /* 0x000000ffff147224 */ /* 0x000fc400078e000e */
[----:B------:R-:W-:Y:S02]  /*2250*/  IMAD.IADD R21, R15, 0x1, R21 ;  /* 0x000000010f157824 */ /* 0x000fe400078e0215 */
[-C--:B0-----:R-:W-:Y:S01]  /*2260*/  IMAD R96, R5, R90.reuse, RZ ;  /* 0x0000005a05607224 */ /* 0x081fe200078e02ff */
[----:B------:R-:W-:Y:S01]  /*2270*/  SHF.L.U64.HI R97, R90, 0x3, R91 ;  /* 0x000000035a617819 */ /* 0x000fe2000001025b */
[----:B------:R-:W-:-:S04]  /*2280*/  IMAD.WIDE.U32 R94, R103, R90, R20 ;  /* 0x0000005a675e7225 */ /* 0x000fc800078e0014 */
[----:B------:R-:W-:Y:S01]  /*2290*/  IMAD R101, R103, R91, R96 ;  /* 0x0000005b67657224 */ /* 0x000fe200078e0260 */
[----:B-1----:R-:W-:Y:S01]  /*22a0*/  IADD3 R94, P1, R94, R12, RZ ;  /* 0x0000000c5e5e7210 */ /* 0x002fe20007f3e0ff */
[----:B------:R-:W-:-:S03]  /*22b0*/  IMAD.SHL.U32 R96, R90, 0x8, RZ ;  /* 0x000000085a607824 */ /* 0x000fc600078e00ff */
[----:B------:R-:W-:Y:S01]  /*22c0*/  IADD3.X R95, R13, R95, R101, P1, !PT ;  /* 0x0000005f0d5f7210 */ /* 0x000fe20000ffe465 */
[----:B------:R-:W-:Y:S08]  /*22d0*/  @P3 BRA `(.L_x_31) ;  /* 0x0000000000043947 */ /* 0x000ff00003800000 */
[----:B------:R0:W5:Y:S02]  /*22e0*/  LDG.E.U8 R88, desc[UR36][R94.64] ;  /* 0x000000245e587981 */ /* 0x000164000c1e1100 */
.L_x_31:
[----:B------:R-:W-:Y:S05]  /*22f0*/  BSYNC B1 ;  /* 0x0000000000017941 */ /* 0x000fea0003800000 */
.L_x_30:
[----:B-----5:R-:W-:Y:S01]  /*2300*/  LOP3.LUT R89, R88, 0xffff, RZ, 0xc0, !PT ;  /* 0x0000ffff58597812 */ /* 0x020fe200078ec0ff */
[----:B------:R-:W-:Y:S01]  /*2310*/  IMAD.WIDE.U32 R98, R103, R90, R96 ;  /* 0x0000005a67627225 */ /* 0x000fe200078e0060 */
[----:B------:R-:W-:Y:S01]  /*2320*/  ISETP.LT.OR P4, PT, R3, 0x2, !P0 ;  /* 0x000000020300780c */ /* 0x000fe20004781670 */
[----:B------:R-:W-:Y:S01]  /*2330*/  BSSY B1, `(.L_x_32) ;  /* 0x000000e000017945 */ /* 0x000fe20003800000 */
[----:B------:R-:W-:Y:S01]  /*2340*/  PRMT R102, R89, 0x8880, RZ ;  /* 0x0000888059667816 */ /* 0x000fe200000000ff */
[----:B------:R-:W-:Y:S01]  /*2350*/  IMAD.IADD R99, R101, 0x1, R99 ;  /* 0x0000000165637824 */ /* 0x000fe200078e0263 */
[----:B------:R-:W-:Y:S02]  /*2360*/  IADD3 R98, P2, P5, R14, R12, R98 ;  /* 0x0000000c0e627210 */ /* 0x000fe40007d5e062 */
[----:B------:R-:W-:Y:S01]  /*2370*/  ISETP.GE.AND P1, PT, R100, 0x9, PT ;  /* 0x000000096400780c */ /* 0x000fe20003f26270 */
[----:B------:R-:W-:Y:S01]  /*2380*/  IMAD R89, R102, R23, RZ ;  /* 0x0000001766597224 */ /* 0x000fe200078e02ff */
[----:B------:R-:W-:-:S02]  /*2390*/  IADD3.X R99, R21, R13, R99, P2, P5 ;  /* 0x0000000d15637210 */ /* 0x000fc400017ea463 */
[----:B------:R-:W-:Y:S01]  /*23a0*/  ISETP.LT.OR P2, PT, R3, 0x1, !P1 ;  /* 0x000000010300780c */ /* 0x000fe20004f41670 */
[----:B------:R-:W-:-:S05]  /*23b0*/  @!P3 IMAD R101, R56, R22, R89 ;  /* 0x000000163865b224 */ /* 0x000fca00078e0259 */
[----:B------:R1:W-:Y:S01]  /*23c0*/  @!P3 STG.E.U8 desc[UR36][R92.64], R101 ;  /* 0x000000655c00b986 */ /* 0x0003e2000c101124 */
[----:B------:R-:W-:Y:S06]  /*23d0*/  @P4 BRA `(.L_x_33) ;  /* 0x00000000000c4947 */ /* 0x000fec0003800000 */
[----:B------:R-:W2:Y:S02]  /*23e0*/  LDG.E.U8 R88, desc[UR36][R94.64+0x1] ;  /* 0x000001245e587981 */ /* 0x000ea4000c1e1100 */
[----:B--2---:R-:W-:-:S05]  /*23f0*/  PRMT R56, R88, 0x8880, RZ ;  /* 0x0000888058387816 */ /* 0x004fca00000000ff */
[----:B------:R-:W-:-:S07]  /*2400*/  IMAD R89, R56, R23, RZ ;  /* 0x0000001738597224 */ /* 0x000fce00078e02ff */
.L_x_33:
[----:B------:R-:W-:Y:S05]  /*2410*/  BSYNC B1 ;  /* 0x0000000000017941 */ /* 0x000fea0003800000 */
.L_x_32:
[----:B------:R-:W-:Y:S01]  /*2420*/  @!P4 IMAD R57, R57, R22, R89 ;  /* 0x000000163939c224 */ /* 0x000fe200078e0259 */
[----:B------:R-:W-:Y:S04]  /*2430*/  BSSY B1, `(.L_x_34) ;  /* 0x0000006000017945 */ /* 0x000fe80003800000 */
[----:B------:R2:W-:Y:S01]  /*2440*/  @!P4 STG.E.U8 desc[UR36][R92.64+0x1], R57 ;  /* 0x000001395c00c986 */ /* 0x0005e2000c101124 */
[----:B------:R-:W-:Y:S05]  /*2450*/  @P2 BRA `(.L_x_35) ;  /* 0x00000000000c2947 */ /* 0x000fea0003800000 */
[----:B------:R-:W3:Y:S02]  /*2460*/  LDG.E.U8 R88, desc[UR36][R98.64] ;  /* 0x0000002462587981 */ /* 0x000ee4000c1e1100 */
[----:B---3--:R-:W-:-:S05]  /*2470*/  PRMT R56, R88, 0x8880, RZ ;  /* 0x0000888058387816 */ /* 0x008fca00000000ff */
[----:B------:R-:W-:-:S07]  /*2480*/  IMAD R89, R56, R23, RZ ;  /* 0x0000001738597224 */ /* 0x000fce00078e02ff */
.L_x_35:
[----:B------:R-:W-:Y:S05]  /*2490*/  BSYNC B1 ;  /* 0x0000000000017941 */ /* 0x000fea0003800000 */
.L_x_34:
[C---:B------:R-:W-:Y:S01]  /*24a0*/  ISETP.LT.OR P4, PT, R3.reuse, 0x2, !P1 ;  /* 0x000000020300780c */ /* 0x040fe20004f81670 */
[----:B--2---:R-:W-:Y:S01]  /*24b0*/  @!P2 IMAD R57, R58, R22, R89 ;  /* 0x000000163a39a224 */ /* 0x004fe200078e0259 */
[----:B------:R-:W-:Y:S01]  /*24c0*/  BSSY B1, `(.L_x_36) ;  /* 0x0000009000017945 */ /* 0x000fe20003800000 */
[C---:B------:R-:W-:Y:S02]  /*24d0*/  ISETP.LT.OR P3, PT, R3.reuse, 0x9, !P0 ;  /* 0x000000090300780c */ /* 0x040fe40004761670 */
[C---:B------:R-:W-:Y:S01]  /*24e0*/  ISETP.LT.OR P5, PT, R3.reuse, 0xa, !P0 ;  /* 0x0000000a0300780c */ /* 0x040fe200047a1670 */
[----:B------:R2:W-:Y:S01]  /*24f0*/  @!P2 STG.E.U8 desc[UR36][R6.64], R57 ;  /* 0x000000390600a986 */ /* 0x0005e2000c101124 */
[----:B------:R-:W-:-:S06]  /*2500*/  ISETP.LT.OR P2, PT, R3, 0x9, !P1 ;  /* 0x000000090300780c */ /* 0x000fcc0004f41670 */
[----:B------:R-:W-:Y:S07]  /*2510*/  @P4 BRA `(.L_x_37) ;  /* 0x00000000000c4947 */ /* 0x000fee0003800000 */
[----:B------:R-:W3:Y:S02]  /*2520*/  LDG.E.U8 R88, desc[UR36][R98.64+0x1] ;  /* 0x0000012462587981 */ /* 0x000ee4000c1e1100 */
[----:B---3--:R-:W-:-:S05]  /*2530*/  PRMT R56, R88, 0x8880, RZ ;  /* 0x0000888058387816 */ /* 0x008fca00000000ff */
[----:B------:R-:W-:-:S07]  /*2540*/  IMAD R89, R56, R23, RZ ;  /* 0x0000001738597224 */ /* 0x000fce00078e02ff */
.L_x_37:
[----:B------:R-:W-:Y:S05]  /*2550*/  BSYNC B1 ;  /* 0x0000000000017941 */ /* 0x000fea0003800000 */
.L_x_36:
[----:B------:R-:W-:Y:S01]  /*2560*/  @!P4 IMAD R59, R59, R22, R89 ;  /* 0x000000163b3bc224 */ /* 0x000fe200078e0259 */
[----:B------:R-:W-:Y:S04]  /*2570*/  BSSY B1, `(.L_x_38) ;  /* 0x0000006000017945 */ /* 0x000fe80003800000 */
[----:B------:R3:W-:Y:S01]  /*2580*/  @!P4 STG.E.U8 desc[UR36][R6.64+0x1], R59 ;  /* 0x0000013b0600c986 */ /* 0x0007e2000c101124 */
[----:B------:R-:W-:Y:S05]  /*2590*/  @P3 BRA `(.L_x_39) ;  /* 0x00000000000c3947 */ /* 0x000fea0003800000 */
[----:B------:R-:W4:Y:S02]  /*25a0*/  LDG.E.U8 R88, desc[UR36][R94.64+0x8] ;  /* 0x000008245e587981 */ /* 0x000f24000c1e1100 */
[----:B----4-:R-:W-:-:S05]  /*25b0*/  PRMT R56, R88, 0x8880, RZ ;  /* 0x0000888058387816 */ /* 0x010fca00000000ff */
[----:B------:R-:W-:-:S07]  /*25c0*/  IMAD R89, R56, R23, RZ ;  /* 0x0000001738597224 */ /* 0x000fce00078e02ff */
.L_x_39:
[----:B------:R-:W-:Y:S05]  /*25d0*/  BSYNC B1 ;  /* 0x0000000000017941 */ /* 0x000fea0003800000 */
.L_x_38:
[----:B--2---:R-:W-:Y:S01]  /*25e0*/  @!P3 IMAD R57, R60, R22, R89 ;  /* 0x000000163c39b224 */ /* 0x004fe200078e0259 */
[----:B------:R-:W-:Y:S04]  /*25f0*/  BSSY B1, `(.L_x_40) ;  /* 0x0000006000017945 */ /* 0x000fe80003800000 */
[----:B------:R2:W-:Y:S01]  /*2600*/  @!P3 STG.E.U8 desc[UR36][R92.64+0x8], R57 ;  /* 0x000008395c00b986 */ /* 0x0005e2000c101124 */
[----:B------:R-:W-:Y:S05]  /*2610*/  @P5 BRA `(.L_x_41) ;  /* 0x00000000000c5947 */ /* 0x000fea0003800000 */
[----:B------:R-:W4:Y:S02]  /*2620*/  LDG.E.U8 R88, desc[UR36][R94.64+0x9] ;  /* 0x000009245e587981 */ /* 0x000f24000c1e1100 */
[----:B----4-:R-:W-:-:S05]  /*2630*/  PRMT R56, R88, 0x8880, RZ ;  /* 0x0000888058387816 */ /* 0x010fca00000000ff */
[----:B------:R-:W-:-:S07]  /*2640*/  IMAD R89, R56, R23, RZ ;  /* 0x0000001738597224 */ /* 0x000fce00078e02ff */
.L_x_41:
[----:B------:R-:W-:Y:S05]  /*2650*/  BSYNC B1 ;  /* 0x0000000000017941 */ /* 0x000fea0003800000 */
.L_x_40:
[----:B------:R-:W-:Y:S01]  /*2660*/  @!P5 IMAD R61, R61, R22, R89 ;  /* 0x000000163d3dd224 */ /* 0x000fe200078e0259 */
[----:B------:R-:W-:Y:S04]  /*2670*/  BSSY B1, `(.L_x_42) ;  /* 0x0000006000017945 */ /* 0x000fe80003800000 */
[----:B------:R4:W-:Y:S01]  /*2680*/  @!P5 STG.E.U8 desc[UR36][R92.64+0x9], R61 ;  /* 0x0000093d5c00d986 */ /* 0x0009e2000c101124 */
[----:B------:R-:W-:Y:S05]  /*2690*/  @P2 BRA `(.L_x_43) ;  /* 0x00000000000c2947 */ /* 0x000fea0003800000 */
[----:B------:R-:W5:Y:S02]  /*26a0*/  LDG.E.U8 R88, desc[UR36][R98.64+0x8] ;  /* 0x0000082462587981 */ /* 0x000f64000c1e1100 */
[----:B-----5:R-:W-:-:S05]  /*26b0*/  PRMT R56, R88, 0x8880, RZ ;  /* 0x0000888058387816 */ /* 0x020fca00000000ff */
[----:B------:R-:W-:-:S07]  /*26c0*/  IMAD R89, R56, R23, RZ ;  /* 0x0000001738597224 */ /* 0x000fce00078e02ff */
.L_x_43:
[----:B------:R-:W-:Y:S05]  /*26d0*/  BSYNC B1 ;  /* 0x0000000000017941 */ /* 0x000fea0003800000 */
.L_x_42:
        /* <DEDUP_REMOVED lines=8> */
[----:B------:R-:W5:Y:S02]  /*2760*/  LDG.E.U8 R88, desc[UR36][R98.64+0x9] ;  /* 0x0000092462587981 */ /* 0x000f64000c1e1100 */
[----:B-----5:R-:W-:-:S05]  /*2770*/  PRMT R56, R88, 0x8880, RZ ;  /* 0x0000888058387816 */ /* 0x020fca00000000ff */
[----:B------:R-:W-:-:S07]  /*2780*/  IMAD R89, R56, R23, RZ ;  /* 0x0000001738597224 */ /* 0x000fce00078e02ff */
.L_x_45:
[----:B------:R-:W-:Y:S05]  /*2790*/  BSYNC B1 ;  /* 0x0000000000017941 */ /* 0x000fea0003800000 */
.L_x_44:
[----:B------:R-:W-:Y:S01]  /*27a0*/  @!P4 IMAD R63, R63, R22, R89 ;  /* 0x000000163f3fc224 */ /* 0x000fe200078e0259 */
[----:B------:R-:W-:Y:S04]  /*27b0*/  BSSY B1, `(.L_x_46) ;  /* 0x0000006000017945 */ /* 0x000fe80003800000 */
[----:B------:R0:W-:Y:S01]  /*27c0*/  @!P4 STG.E.U8 desc[UR36][R6.64+0x9], R63 ;  /* 0x0000093f0600c986 */ /* 0x0001e2000c101124 */
[----:B------:R-:W-:Y:S05]  /*27d0*/  @P3 BRA `(.L_x_47) ;  /* 0x00000000000c3947 */ /* 0x000fea0003800000 */
[----:B------:R-:W5:Y:S02]  /*27e0*/  LDG.E.U8 R88, desc[UR36][R94.64+0x10] ;  /* 0x000010245e587981 */ /* 0x000f64000c1e1100 */
[----:B-----5:R-:W-:-:S05]  /*27f0*/  PRMT R56, R88, 0x8880, RZ ;  /* 0x0000888058387816 */ /* 0x020fca00000000ff */
[----:B------:R-:W-:-:S07]  /*2800*/  IMAD R89, R56, R23, RZ ;  /* 0x0000001738597224 */ /* 0x000fce00078e02ff */
.L_x_47:
[----:B------:R-:W-:Y:S05]  /*2810*/  BSYNC B1 ;  /* 0x0000000000017941 */ /* 0x000fea0003800000 */
.L_x_46:
[----:B--2---:R-:W-:Y:S01]  /*2820*/  @!P3 IMAD R57, R64, R22, R89 ;  /* 0x000000164039b224 */ /* 0x004fe200078e0259 */
[----:B------:R-:W-:Y:S04]  /*2830*/  BSSY B1, `(.L_x_48) ;  /* 0x0000006000017945 */ /* 0x000fe80003800000 */
[----:B------:R2:W-:Y:S01]  /*2840*/  @!P3 STG.E.U8 desc[UR36][R92.64+0x10], R57 ;  /* 0x000010395c00b986 */ /* 0x0005e2000c101124 */
[----:B------:R-:W-:Y:S05]  /*2850*/  @P5 BRA `(.L_x_49) ;  /* 0x00000000000c5947 */ /* 0x000fea0003800000 */
[----:B------:R-:W5:Y:S02]  /*2860*/  LDG.E.U8 R88, desc[UR36][R94.64+0x11] ;  /* 0x000011245e587981 */ /* 0x000f64000c1e1100 */
[----:B-----5:R-:W-:-:S05]  /*2870*/  PRMT R56, R88, 0x8880, RZ ;  /* 0x0000888058387816 */ /* 0x020fca00000000ff */
[----:B------:R-:W-:-:S07]  /*2880*/  IMAD R89, R56, R23, RZ ;  /* 0x0000001738597224 */ /* 0x000fce00078e02ff */
.L_x_49:
[----:B------:R-:W-:Y:S05]  /*2890*/  BSYNC B1 ;  /* 0x0000000000017941 */ /* 0x000fea0003800000 */
.L_x_48:
[----:B------:R-:W-:Y:S01]  /*28a0*/  @!P5 IMAD R65, R65, R22, R89 ;  /* 0x000000164141d224 */ /* 0x000fe200078e0259 */
[----:B------:R-:W-:Y:S04]  /*28b0*/  BSSY B1, `(.L_x_50) ;  /* 0x0000006000017945 */ /* 0x000fe80003800000 */
[----:B------:R0:W-:Y:S01]  /*28c0*/  @!P5 STG.E.U8 desc[UR36][R92.64+0x11], R65 ;  /* 0x000011415c00d986 */ /* 0x0001e2000c101124 */
[----:B------:R-:W-:Y:S05]  /*28d0*/  @P2 BRA `(.L_x_51) ;  /* 0x00000000000c2947 */ /* 0x000fea0003800000 */
[----:B------:R-:W5:Y:S02]  /*28e0*/  LDG.E.U8 R88, desc[UR36][R98.64+0x10] ;  /* 0x0000102462587981 */ /* 0x000f64000c1e1100 */
[----:B-----5:R-:W-:-:S05]  /*28f0*/  PRMT R56, R88, 0x8880, RZ ;  /* 0x0000888058387816 */ /* 0x020fca00000000ff */
[----:B------:R-:W-:-:S07]  /*2900*/  IMAD R89, R56, R23, RZ ;  /* 0x0000001738597224 */ /* 0x000fce00078e02ff */
.L_x_51:
[----:B------:R-:W-:Y:S05]  /*2910*/  BSYNC B1 ;  /* 0x0000000000017941 */ /* 0x000fea0003800000 */
.L_x_50:
        /* <DEDUP_REMOVED lines=11> */
.L_x_53:
[----:B------:R-:W-:Y:S05]  /*29d0*/  BSYNC B1 ;  /* 0x0000000000017941 */ /* 0x000fea0003800000 */
.L_x_52:
[----:B------:R-:W-:Y:S01]  /*29e0*/  @!P4 IMAD R67, R67, R22, R89 ;  /* 0x000000164343c224 */ /* 0x000fe200078e0259 */
[----:B------:R-:W-:Y:S04]  /*29f0*/  BSSY B1, `(.L_x_54) ;  /* 0x0000006000017945 */ /* 0x000fe80003800000 */
[----:B------:R0:W-:Y:S01]  /*2a00*/  @!P4 STG.E.U8 desc[UR36][R6.64+0x11], R67 ;  /* 0x000011430600c986 */ /* 0x0001e2000c101124 */
[----:B------:R-:W-:Y:S05]  /*2a10*/  @P3 BRA `(.L_x_55) ;  /* 0x00000000000c3947 */ /* 0x000fea0003800000 */
[----:B------:R-:W5:Y:S02]  /*2a20*/  LDG.E.U8 R88, desc[UR36][R94.64+0x18] ;  /* 0x000018245e587981 */ /* 0x000f64000c1e1100 */
[----:B-----5:R-:W-:-:S05]  /*2a30*/  PRMT R56, R88, 0x8880, RZ ;  /* 0x0000888058387816 */ /* 0x020fca00000000ff */
[----:B------:R-:W-:-:S07]  /*2a40*/  IMAD R89, R56, R23, RZ ;  /* 0x0000001738597224 */ /* 0x000fce00078e02ff */
.L_x_55:
[----:B------:R-:W-:Y:S05]  /*2a50*/  BSYNC B1 ;  /* 0x0000000000017941 */ /* 0x000fea0003800000 */
.L_x_54:
[----:B--2---:R-:W-:Y:S01]  /*2a60*/  @!P3 IMAD R57, R68, R22, R89 ;  /* 0x000000164439b224 */ /* 0x004fe200078e0259 */
[----:B------:R-:W-:Y:S04]  /*2a70*/  BSSY B1, `(.L_x_56) ;  /* 0x0000006000017945 */ /* 0x000fe80003800000 */
[----:B------:R2:W-:Y:S01]  /*2a80*/  @!P3 STG.E.U8 desc[UR36][R92.64+0x18], R57 ;  /* 0x000018395c00b986 */ /* 0x0005e2000c101124 */
[----:B------:R-:W-:Y:S05]  /*2a90*/  @P5 BRA `(.L_x_57) ;  /* 0x00000000000c5947 */ /* 0x000fea0003800000 */
[----:B------:R-:W5:Y:S02]  /*2aa0*/  LDG.E.U8 R88, desc[UR36][R94.64+0x19] ;  /* 0x000019245e587981 */ /* 0x000f64000c1e1100 */
[----:B-----5:R-:W-:-:S05]  /*2ab0*/  PRMT R56, R88, 0x8880, RZ ;  /* 0x0000888058387816 */ /* 0x020fca00000000ff */
[----:B------:R-:W-:-:S07]  /*2ac0*/  IMAD R89, R56, R23, RZ ;  /* 0x0000001738597224 */ /* 0x000fce00078e02ff */
.L_x_57:
[----:B------:R-:W-:Y:S05]  /*2ad0*/  BSYNC B1 ;  /* 0x0000000000017941 */ /* 0x000fea0003800000 */
.L_x_56:
[----:B------:R-:W-:Y:S01]  /*2ae0*/  @!P5 IMAD R69, R69, R22, R89 ;  /* 0x000000164545d224 */ /* 0x000fe200078e0259 */
[----:B------:R-:W-:Y:S04]  /*2af0*/  BSSY B1, `(.L_x_58) ;  /* 0x0000006000017945 */ /* 0x000fe80003800000 */
[----:B------:R0:W-:Y:S01]  /*2b00*/  @!P5 STG.E.U8 desc[UR36][R92.64+0x19], R69 ;  /* 0x000019455c00d986 */ /* 0x0001e2000c101124 */
[----:B------:R-:W-:Y:S05]  /*2b10*/  @P2 BRA `(.L_x_59) ;  /* 0x00000000000c2947 */ /* 0x000fea0003800000 */
[----:B------:R-:W5:Y:S02]  /*2b20*/  LDG.E.U8 R88, desc[UR36][R98.64+0x18] ;  /* 0x0000182462587981 */ /* 0x000f64000c1e1100 */
[----:B-----5:R-:W-:-:S05]  /*2b30*/  PRMT R56, R88, 0x8880, RZ ;  /* 0x0000888058387816 */ /* 0x020fca00000000ff */
[----:B------:R-:W-:-:S07]  /*2b40*/  IMAD R89, R56, R23, RZ ;  /* 0x0000001738597224 */ /* 0x000fce00078e02ff */
.L_x_59:
[----:B------:R-:W-:Y:S05]  /*2b50*/  BSYNC B1 ;  /* 0x0000000000017941 */ /* 0x000fea0003800000 */
.L_x_58:
        /* <DEDUP_REMOVED lines=11> */
.L_x_61:
[----:B------:R-:W-:Y:S05]  /*2c10*/  BSYNC B1 ;  /* 0x0000000000017941 */ /* 0x000fea0003800000 */
.L_x_60:
[----:B------:R-:W-:Y:S01]  /*2c20*/  @!P4 IMAD R71, R71, R22, R89 ;  /* 0x000000164747c224 */ /* 0x000fe200078e0259 */
[----:B------:R-:W-:Y:S04]  /*2c30*/  BSSY B1, `(.L_x_62) ;  /* 0x0000006000017945 */ /* 0x000fe80003800000 */
[----:B------:R0:W-:Y:S01]  /*2c40*/  @!P4 STG.E.U8 desc[UR36][R6.64+0x19], R71 ;  /* 0x000019470600c986 */ /* 0x0001e2000c101124 */
[----:B------:R-:W-:Y:S05]  /*2c50*/  @P3 BRA `(.L_x_63) ;  /* 0x00000000000c3947 */ /* 0x000fea0003800000 */
[----:B------:R-:W5:Y:S02]  /*2c60*/  LDG.E.U8 R88, desc[UR36][R94.64+0x20] ;  /* 0x000020245e587981 */ /* 0x000f64000c1e1100 */
[----:B-----5:R-:W-:-:S05]  /*2c70*/  PRMT R56, R88, 0x8880, RZ ;  /* 0x0000888058387816 */ /* 0x020fca00000000ff */
[----:B------:R-:W-:-:S07]  /*2c80*/  IMAD R89, R56, R23, RZ ;  /* 0x0000001738597224 */ /* 0x000fce00078e02ff */
.L_x_63:
[----:B------:R-:W-:Y:S05]  /*2c90*/  BSYNC B1 ;  /* 0x0000000000017941 */ /* 0x000fea0003800000 */
.L_x_62:
[----:B--2---:R-:W-:Y:S01]  /*2ca0*/  @!P3 IMAD R57, R72, R22, R89 ;  /* 0x000000164839b224 */ /* 0x004fe200078e0259 */
[----:B------:R-:W-:Y:S04]  /*2cb0*/  BSSY B1, `(.L_x_64) ;  /* 0x0000006000017945 */ /* 0x000fe80003800000 */
[----:B------:R2:W-:Y:S01]  /*2cc0*/  @!P3 STG.E.U8 desc[UR36][R92.64+0x20], R57 ;  /* 0x000020395c00b986 */ /* 0x0005e2000c101124 */
[----:B------:R-:W-:Y:S05]  /*2cd0*/  @P5 BRA `(.L_x_65) ;  /* 0x00000000000c5947 */ /* 0x000fea0003800000 */
[----:B------:R-:W5:Y:S02]  /*2ce0*/  LDG.E.U8 R88, desc[UR36][R94.64+0x21] ;  /* 0x000021245e587981 */ /* 0x000f64000c1e1100 */
[----:B-----5:R-:W-:-:S05]  /*2cf0*/  PRMT R56, R88, 0x8880, RZ ;  /* 0x0000888058387816 */ /* 0x020fca00000000ff */
[----:B------:R-:W-:-:S07]  /*2d00*/  IMAD R89, R56, R23, RZ ;  /* 0x0000001738597224 */ /* 0x000fce00078e02ff */
.L_x_65:
[----:B------:R-:W-:Y:S05]  /*2d10*/  BSYNC B1 ;  /* 0x0000000000017941 */ /* 0x000fea0003800000 */
.L_x_64:
[----:B------:R-:W-:Y:S01]  /*2d20*/  @!P5 IMAD R73, R73, R22, R89 ;  /* 0x000000164949d224 */ /* 0x000fe200078e0259 */
[----:B------:R-:W-:Y:S04]  /*2d30*/  BSSY B1, `(.L_x_66) ;  /* 0x0000006000017945 */ /* 0x000fe80003800000 */
[----:B------:R0:W-:Y:S01]  /*2d40*/  @!P5 STG.E.U8 desc[UR36][R92.64+0x21], R73 ;  /* 0x000021495c00d986 */ /* 0x0001e2000c101124 */
[----:B------:R-:W-:Y:S05]  /*2d50*/  @P2 BRA `(.L_x_67) ;  /* 0x00000000000c2947 */ /* 0x000fea0003800000 */
[----:B------:R-:W5:Y:S02]  /*2d60*/  LDG.E.U8 R88, desc[UR36][R98.64+0x20] ;  /* 0x0000202462587981 */ /* 0x000f64000c1e1100 */
[----:B-----5:R-:W-:-:S05]  /*2d70*/  PRMT R56, R88, 0x8880, RZ ;  /* 0x0000888058387816 */ /* 0x020fca00000000ff */
[----:B------:R-:W-:-:S07]  /*2d80*/  IMAD R89, R56, R23, RZ ;  /* 0x0000001738597224 */ /* 0x000fce00078e02ff */
.L_x_67:
[----:B------:R-:W-:Y:S05]  /*2d90*/  BSYNC B1 ;  /* 0x0000000000017941 */ /* 0x000fea0003800000 */
.L_x_66:
        /* <DEDUP_REMOVED lines=11> */
.L_x_69:
[----:B------:R-:W-:Y:S05]  /*2e50*/  BSYNC B1 ;  /* 0x0000000000017941 */ /* 0x000fea0003800000 */
.L_x_68:
[----:B------:R-:W-:Y:S01]  /*2e60*/  @!P4 IMAD R75, R75, R22, R89 ;  /* 0x000000164b4bc224 */ /* 0x000fe200078e0259 */
[----:B------:R-:W-:Y:S04]  /*2e70*/  BSSY B1, `(.L_x_70) ;  /* 0x0000006000017945 */ /* 0x000fe80003800000 */
[----:B------:R0:W-:Y:S01]  /*2e80*/  @!P4 STG.E.U8 desc[UR36][R6.64+0x21], R75 ;  /* 0x0000214b0600c986 */ /* 0x0001e2000c101124 */
[----:B------:R-:W-:Y:S05]  /*2e90*/  @P3 BRA `(.L_x_71) ;  /* 0x00000000000c3947 */ /* 0x000fea0003800000 */
[----:B------:R-:W5:Y:S02]  /*2ea0*/  LDG.E.U8 R88, desc[UR36][R94.64+0x28] ;  /* 0x000028245e587981 */ /* 0x000f64000c1e1100 */
[----:B-----5:R-:W-:-:S05]  /*2eb0*/  PRMT R56, R88, 0x8880, RZ ;  /* 0x0000888058387816 */ /* 0x020fca00000000ff */
[----:B------:R-:W-:-:S07]  /*2ec0*/  IMAD R89, R56, R23, RZ ;  /* 0x0000001738597224 */ /* 0x000fce00078e02ff */
.L_x_71:
[----:B------:R-:W-:Y:S05]  /*2ed0*/  BSYNC B1 ;  /* 0x0000000000017941 */ /* 0x000fea0003800000 */
.L_x_70:
[----:B--2---:R-:W-:Y:S01]  /*2ee0*/  @!P3 IMAD R57, R76, R22, R89 ;  /* 0x000000164c39b224 */ /* 0x004fe200078e0259 */
[----:B------:R-:W-:Y:S04]  /*2ef0*/  BSSY B1, `(.L_x_72) ;  /* 0x0000006000017945 */ /* 0x000fe80003800000 */
[----:B------:R2:W-:Y:S01]  /*2f00*/  @!P3 STG.E.U8 desc[UR36][R92.64+0x28], R57 ;  /* 0x000028395c00b986 */ /* 0x0005e2000c101124 */
[----:B------:R-:W-:Y:S05]  /*2f10*/  @P5 BRA `(.L_x_73) ;  /* 0x00000000000c5947 */ /* 0x000fea0003800000 */
[----:B------:R-:W5:Y:S02]  /*2f20*/  LDG.E.U8 R88, desc[UR36][R94.64+0x29] ;  /* 0x000029245e587981 */ /* 0x000f64000c1e1100 */
[----:B-----5:R-:W-:-:S05]  /*2f30*/  PRMT R56, R88, 0x8880, RZ ;  /* 0x0000888058387816 */ /* 0x020fca00000000ff */
[----:B------:R-:W-:-:S07]  /*2f40*/  IMAD R89, R56, R23, RZ ;  /* 0x0000001738597224 */ /* 0x000fce00078e02ff */
.L_x_73:
[----:B------:R-:W-:Y:S05]  /*2f50*/  BSYNC B1 ;  /* 0x0000000000017941 */ /* 0x000fea0003800000 */
.L_x_72:
[----:B------:R-:W-:Y:S01]  /*2f60*/  @!P5 IMAD R77, R77, R22, R89 ;  /* 0x000000164d4dd224 */ /* 0x000fe200078e0259 */
[----:B------:R-:W-:Y:S04]  /*2f70*/  BSSY B1, `(.L_x_74) ;  /* 0x0000006000017945 */ /* 0x000fe80003800000 */
[----:B------:R0:W-:Y:S01]  /*2f80*/  @!P5 STG.E.U8 desc[UR36][R92.64+0x29], R77 ;  /* 0x0000294d5c00d986 */ /* 0x0001e2000c101124 */
[----:B------:R-:W-:Y:S05]  /*2f90*/  @P2 BRA `(.L_x_75) ;  /* 0x00000000000c2947 */ /* 0x000fea0003800000 */
[----:B------:R-:W5:Y:S02]  /*2fa0*/  LDG.E.U8 R88, desc[UR36][R98.64+0x28] ;  /* 0x0000282462587981 */ /* 0x000f64000c1e1100 */
[----:B-----5:R-:W-:-:S05]  /*2fb0*/  PRMT R56, R88, 0x8880, RZ ;  /* 0x0000888058387816 */ /* 0x020fca00000000ff */
[----:B------:R-:W-:-:S07]  /*2fc0*/  IMAD R89, R56, R23, RZ ;  /* 0x0000001738597224 */ /* 0x000fce00078e02ff */
.L_x_75:
[----:B------:R-:W-:Y:S05]  /*2fd0*/  BSYNC B1 ;  /* 0x0000000000017941 */ /* 0x000fea0003800000 */
.L_x_74:
        /* <DEDUP_REMOVED lines=11> */
.L_x_77:
[----:B------:R-:W-:Y:S05]  /*3090*/  BSYNC B1 ;  /* 0x0000000000017941 */ /* 0x000fea0003800000 */
.L_x_76:
[----:B------:R-:W-:Y:S01]  /*30a0*/  @!P4 IMAD R79, R79, R22, R89 ;  /* 0x000000164f4fc224 */ /* 0x000fe200078e0259 */
[----:B------:R-:W-:Y:S04]  /*30b0*/  BSSY B1, `(.L_x_78) ;  /* 0x0000006000017945 */ /* 0x000fe80003800000 */
[----:B------:R0:W-:Y:S01]  /*30c0*/  @!P4 STG.E.U8 desc[UR36][R6.64+0x29], R79 ;  /* 0x0000294f0600c986 */ /* 0x0001e2000c101124 */
[----:B------:R-:W-:Y:S05]  /*30d0*/  @P3 BRA `(.L_x_79) ;  /* 0x00000000000c3947 */ /* 0x000fea0003800000 */
[----:B------:R-:W5:Y:S02]  /*30e0*/  LDG.E.U8 R88, desc[UR36][R94.64+0x30] ;  /* 0x000030245e587981 */ /* 0x000f64000c1e1100 */
[----:B-----5:R-:W-:-:S05]  /*30f0*/  PRMT R56, R88, 0x8880, RZ ;  /* 0x0000888058387816 */ /* 0x020fca00000000ff */
[----:B------:R-:W-:-:S07]  /*3100*/  IMAD R89, R56, R23, RZ ;  /* 0x0000001738597224 */ /* 0x000fce00078e02ff */
.L_x_79:
[----:B------:R-:W-:Y:S05]  /*3110*/  BSYNC B1 ;  /* 0x0000000000017941 */ /* 0x000fea0003800000 */
.L_x_78:
[----:B--2---:R-:W-:Y:S01]  /*3120*/  @!P3 IMAD R57, R80, R22, R89 ;  /* 0x000000165039b224 */ /* 0x004fe200078e0259 */
[----:B------:R-:W-:Y:S04]  /*3130*/  BSSY B1, `(.L_x_80) ;  /* 0x0000006000017945 */ /* 0x000fe80003800000 */
[----:B------:R2:W-:Y:S01]  /*3140*/  @!P3 STG.E.U8 desc[UR36][R92.64+0x30], R57 ;  /* 0x000030395c00b986 */ /* 0x0005e2000c101124 */
[----:B------:R-:W-:Y:S05]  /*3150*/  @P5 BRA `(.L_x_81) ;  /* 0x00000000000c5947 */ /* 0x000fea0003800000 */
[----:B------:R-:W5:Y:S02]  /*3160*/  LDG.E.U8 R88, desc[UR36][R94.64+0x31] ;  /* 0x000031245e587981 */ /* 0x000f64000c1e1100 */
[----:B-----5:R-:W-:-:S05]  /*3170*/  PRMT R56, R88, 0x8880, RZ ;  /* 0x0000888058387816 */ /* 0x020fca00000000ff */
[----:B------:R-:W-:-:S07]  /*3180*/  IMAD R89, R56, R23, RZ ;  /* 0x0000001738597224 */ /* 0x000fce00078e02ff */
.L_x_81:
[----:B------:R-:W-:Y:S05]  /*3190*/  BSYNC B1 ;  /* 0x0000000000017941 */ /* 0x000fea0003800000 */
.L_x_80:
[----:B------:R-:W-:Y:S01]  /*31a0*/  @!P5 IMAD R81, R81, R22, R89 ;  /* 0x000000165151d224 */ /* 0x000fe200078e0259 */
[----:B------:R-:W-:Y:S04]  /*31b0*/  BSSY B1, `(.L_x_82) ;  /* 0x0000006000017945 */ /* 0x000fe80003800000 */
[----:B------:R0:W-:Y:S01]  /*31c0*/  @!P5 STG.E.U8 desc[UR36][R92.64+0x31], R81 ;  /* 0x000031515c00d986 */ /* 0x0001e2000c101124 */
[----:B------:R-:W-:Y:S05]  /*31d0*/  @P2 BRA `(.L_x_83) ;  /* 0x00000000000c2947 */ /* 0x000fea0003800000 */
[----:B------:R-:W5:Y:S02]  /*31e0*/  LDG.E.U8 R88, desc[UR36][R98.64+0x30] ;  /* 0x0000302462587981 */ /* 0x000f64000c1e1100 */
[----:B-----5:R-:W-:-:S05]  /*31f0*/  PRMT R56, R88, 0x8880, RZ ;  /* 0x0000888058387816 */ /* 0x020fca00000000ff */
[----:B------:R-:W-:-:S07]  /*3200*/  IMAD R89, R56, R23, RZ ;  /* 0x0000001738597224 */ /* 0x000fce00078e02ff */
.L_x_83:
[----:B------:R-:W-:Y:S05]  /*3210*/  BSYNC B1 ;  /* 0x0000000000017941 */ /* 0x000fea0003800000 */
.L_x_82:
[C---:B------:R-:W-:Y:S01]  /*3220*/  ISETP.LT.OR P4, PT, R3.reuse, 0x32, !P1 ;  /* 0x000000320300780c */ /* 0x040fe20004f81670 */
[----:B--2---:R-:W-:Y:S01]  /*3230*/  @!P2 IMAD R57, R82, R22, R89 ;  /* 0x000000165239a224 */ /* 0x004fe200078e0259 */
[----:B------:R-:W-:Y:S01]  /*3240*/  BSSY B1, `(.L_x_84) ;  /* 0x000000b000017945 */ /* 0x000fe20003800000 */
[----:B------:R-:W-:Y:S02]  /*3250*/  ISETP.LT.OR P3, PT, R3, 0x39, !P0 ;  /* 0x000000390300780c */ /* 0x000fe40004761670 */
[----:B------:R-:W-:Y:S01]  /*3260*/  IADD3 R103, P5, R103, 0x80, RZ ;  /* 0x0000008067677810 */ /* 0x000fe20007fbe0ff */
[----:B------:R2:W-:Y:S01]  /*3270*/  @!P2 STG.E.U8 desc[UR36][R6.64+0x30], R57 ;  /* 0x000030390600a986 */ /* 0x0005e2000c101124 */
[C---:B------:R-:W-:Y:S02]  /*3280*/  ISETP.LT.OR P2, PT, R3.reuse, 0x39, !P1 ;  /* 0x000000390300780c */ /* 0x040fe40004f41670 */
[C---:B------:R-:W-:Y:S02]  /*3290*/  ISETP.LT.OR P0, PT, R3.reuse, 0x3a, !P0 ;  /* 0x0000003a0300780c */ /* 0x040fe40004701670 */
[----:B------:R-:W-:-:S02]  /*32a0*/  ISETP.LT.OR P1, PT, R3, 0x3a, !P1 ;  /* 0x0000003a0300780c */ /* 0x000fc40004f21670 */
[----:B------:R-:W-:Y:S11]  /*32b0*/  @P4 BRA `(.L_x_85) ;  /* 0x00000000000c4947 */ /* 0x000ff60003800000 */
[----:B------:R-:W5:Y:S02]  /*32c0*/  LDG.E.U8 R88, desc[UR36][R98.64+0x31] ;  /* 0x0000312462587981 */ /* 0x000f64000c1e1100 */
[----:B-----5:R-:W-:-:S05]  /*32d0*/  PRMT R56, R88, 0x8880, RZ ;  /* 0x0000888058387816 */ /* 0x020fca00000000ff */
[----:B------:R-:W-:-:S07]  /*32e0*/  IMAD R89, R56, R23, RZ ;  /* 0x0000001738597224 */ /* 0x000fce00078e02ff */
.L_x_85:
[----:B------:R-:W-:Y:S05]  /*32f0*/  BSYNC B1 ;  /* 0x0000000000017941 */ /* 0x000fea0003800000 */
.L_x_84:
[----:B------:R-:W-:Y:S01]  /*3300*/  @!P4 IMAD R83, R83, R22, R89 ;  /* 0x000000165353c224 */ /* 0x000fe200078e0259 */
[----:B------:R-:W-:Y:S04]  /*3310*/  BSSY B1, `(.L_x_86) ;  /* 0x0000006000017945 */ /* 0x000fe80003800000 */
[----:B------:R0:W-:Y:S01]  /*3320*/  @!P4 STG.E.U8 desc[UR36][R6.64+0x31], R83 ;  /* 0x000031530600c986 */ /* 0x0001e2000c101124 */
[----:B------:R-:W-:Y:S05]  /*3330*/  @P3 BRA `(.L_x_87) ;  /* 0x00000000000c3947 */ /* 0x000fea0003800000 */
[----:B------:R-:W5:Y:S02]  /*3340*/  LDG.E.U8 R88, desc[UR36][R94.64+0x38] ;  /* 0x000038245e587981 */ /* 0x000f64000c1e1100 */
[----:B-----5:R-:W-:-:S05]  /*3350*/  PRMT R56, R88, 0x8880, RZ ;  /* 0x0000888058387816 */ /* 0x020fca00000000ff */
[----:B------:R-:W-:-:S07]  /*3360*/  IMAD R89, R56, R23, RZ ;  /* 0x0000001738597224 */ /* 0x000fce00078e02ff */
.L_x_87:
[----:B------:R-:W-:Y:S05]  /*3370*/  BSYNC B1 ;  /* 0x0000000000017941 */ /* 0x000fea0003800000 */
.L_x_86:
[----:B--2---:R-:W-:Y:S01]  /*3380*/  @!P3 IMAD R57, R84, R22, R89 ;  /* 0x000000165439b224 */ /* 0x004fe200078e0259 */
[----:B------:R-:W-:Y:S01]  /*3390*/  BSSY B1, `(.L_x_88) ;  /* 0x0000007000017945 */ /* 0x000fe20003800000 */
[----:B------:R-:W-:-:S03]  /*33a0*/  IMAD.X R5, RZ, RZ, R5, P5 ;  /* 0x000000ffff057224 */ /* 0x000fc600028e0605 */
[----:B------:R2:W-:Y:S01]  /*33b0*/  @!P3 STG.E.U8 desc[UR36][R92.64+0x38], R57 ;  /* 0x000038395c00b986 */ /* 0x0005e2000c101124 */
[----:B------:R-:W-:Y:S05]  /*33c0*/  @P0 BRA `(.L_x_89) ;  /* 0x00000000000c0947 */ /* 0x000fea0003800000 */
[----:B------:R-:W5:Y:S02]  /*33d0*/  LDG.E.U8 R88, desc[UR36][R94.64+0x39] ;  /* 0x000039245e587981 */ /* 0x000f64000c1e1100 */
[----:B-----5:R-:W-:-:S05]  /*33e0*/  PRMT R4, R88, 0x8880, RZ ;  /* 0x0000888058047816 */ /* 0x020fca00000000ff */
[----:B------:R-:W-:-:S07]  /*33f0*/  IMAD R89, R4, R23, RZ ;  /* 0x0000001704597224 */ /* 0x000fce00078e02ff */
.L_x_89:
[----:B------:R-:W-:Y:S05]  /*3400*/  BSYNC B1 ;  /* 0x0000000000017941 */ /* 0x000fea0003800000 */
.L_x_88:
[----:B------:R-:W-:Y:S01]  /*3410*/  @!P0 IMAD R85, R85, R22, R89 ;  /* 0x0000001655558224 */ /* 0x000fe200078e0259 */
[----:B------:R-:W-:Y:S01]  /*3420*/  BSSY B1, `(.L_x_90) ;  /* 0x0000007000017945 */ /* 0x000fe20003800000 */
[----:B------:R-:W-:-:S03]  /*3430*/  IMAD R56, R5, R90, RZ ;  /* 0x0000005a05387224 */ /* 0x000fc600078e02ff */
[----:B------:R0:W-:Y:S01]  /*3440*/  @!P0 STG.E.U8 desc[UR36][R92.64+0x39], R85 ;  /* 0x000039555c008986 */ /* 0x0001e2000c101124 */
[----:B------:R-:W-:Y:S05]  /*3450*/  @P2 BRA `(.L_x_91) ;  /* 0x00000000000c2947 */ /* 0x000fea0003800000 */
[----:B------:R-:W5:Y:S02]  /*3460*/  LDG.E.U8 R88, desc[UR36][R98.64+0x38] ;  /* 0x0000382462587981 */ /* 0x000f64000c1e1100 */
[----:B-----5:R-:W-:-:S05]  /*3470*/  PRMT R4, R88, 0x8880, RZ ;  /* 0x0000888058047816 */ /* 0x020fca00000000ff */
[----:B------:R-:W-:-:S07]  /*3480*/  IMAD R89, R4, R23, RZ ;  /* 0x0000001704597224 */ /* 0x000fce00078e02ff */
.L_x_91:
[----:B------:R-:W-:Y:S05]  /*3490*/  BSYNC B1 ;  /* 0x0000000000017941 */ /* 0x000fea0003800000 */
.L_x_90:
[----:B------:R-:W-:Y:S01]  /*34a0*/  @!P2 IMAD R5, R86, R22, R89 ;  /* 0x000000165605a224 */ /* 0x000fe200078e0259 */
[----:B------:R-:W-:Y:S01]  /*34b0*/  BSSY B1, `(.L_x_92) ;  /* 0x0000009000017945 */ /* 0x000fe20003800000 */
[C---:B--2---:R-:W-:Y:S02]  /*34c0*/  IMAD R57, R103.reuse, R91, R56 ;  /* 0x0000005b67397224 */ /* 0x044fe400078e0238 */
[CC--:B------:R-:W-:Y:S01]  /*34d0*/  IMAD.WIDE.U32 R96, R103.reuse, R90.reuse, R96 ;  /* 0x0000005a67607225 */ /* 0x0c0fe200078e0060 */
[----:B------:R2:W-:Y:S03]  /*34e0*/  @!P2 STG.E.U8 desc[UR36][R6.64+0x38], R5 ;  /* 0x000038050600a986 */ /* 0x0005e6000c101124 */
[----:B------:R-:W-:Y:S01]  /*34f0*/  IMAD.WIDE.U32 R90, R103, R90, R20 ;  /* 0x0000005a675a7225 */ /* 0x000fe200078e0014 */
[----:B------:R-:W-:Y:S06]  /*3500*/  @P1 BRA `(.L_x_93) ;  /* 0x00000000000c1947 */ /* 0x000fec0003800000 */
[----:B------:R-:W5:Y:S02]  /*3510*/  LDG.E.U8 R88, desc[UR36][R98.64+0x39] ;  /* 0x0000392462587981 */ /* 0x000f64000c1e1100 */
[----:B-----5:R-:W-:-:S05]  /*3520*/  PRMT R4, R88, 0x8880, RZ ;  /* 0x0000888058047816 */ /* 0x020fca00000000ff */
[----:B------:R-:W-:-:S07]  /*3530*/  IMAD R89, R4, R23, RZ ;  /* 0x0000001704597224 */ /* 0x000fce00078e02ff */
.L_x_93:
[----:B------:R-:W-:Y:S05]  /*3540*/  BSYNC B1 ;  /* 0x0000000000017941 */ /* 0x000fea0003800000 */
.L_x_92:
[----:B------:R-:W-:Y:S01]  /*3550*/  @!P1 IMAD R87, R87, R22, R89 ;  /* 0x0000001657579224 */ /* 0x000fe200078e0259 */
[----:B------:R-:W-:Y:S01]  /*3560*/  ISETP.GE.AND P2, PT, R100, 0x81, PT ;  /* 0x000000816400780c */ /* 0x000fe20003f46270 */
[----:B------:R-:W-:Y:S01]  /*3570*/  BSSY B1, `(.L_x_94) ;  /* 0x000000c000017945 */ /* 0x000fe20003800000 */
[----:B------:R-:W-:Y:S02]  /*3580*/  IADD3 R4, P5, R90, R12, RZ ;  /* 0x0000000c5a047210 */ /* 0x000fe40007fbe0ff */
[----:B------:R0:W-:Y:S01]  /*3590*/  @!P1 STG.E.U8 desc[UR36][R6.64+0x39], R87 ;  /* 0x0000395706009986 */ /* 0x0001e2000c101124 */
[----:B------:R-:W-:Y:S02]  /*35a0*/  ISETP.LT.OR P1, PT, R3, 0x1, !P2 ;  /* 0x000000010300780c */ /* 0x000fe40005721670 */
[----:B--2---:R-:W-:Y:S02]  /*35b0*/  IADD3.X R5, R13, R91, R57, P5, !PT ;  /* 0x0000005b0d057210 */ /* 0x004fe40002ffe439 */
[----:B------:R-:W-:-:S02]  /*35c0*/  ISETP.GE.AND P0, PT, R100, 0x89, PT ;  /* 0x000000896400780c */ /* 0x000fc40003f06270 */
[----:B------:R-:W-:Y:S02]  /*35d0*/  IADD3 R12, P4, P3, R14, R12, R96 ;  /* 0x0000000c0e0c7210 */ /* 0x000fe40007b9e060 */
[----:B------:R-:W-:-:S05]  /*35e0*/  ISETP.LT.OR P5, PT, R3, 0x2, !P2 ;  /* 0x000000020300780c */ /* 0x000fca00057a1670 */
[----:B0-----:R-:W-:Y:S08]  /*35f0*/  @P1 BRA `(.L_x_95) ;  /* 0x00000000000c1947 */ /* 0x001ff00003800000 */
[----:B------:R-:W3:Y:S02]  /*3600*/  LDG.E.U8 R88, desc[UR36][R4.64] ;  /* 0x0000002404587981 */ /* 0x000ee4000c1e1100 */
[----:B---3--:R-:W-:-:S05]  /*3610*/  PRMT R6, R88, 0x8880, RZ ;  /* 0x0000888058067816 */ /* 0x008fca00000000ff */
[----:B------:R-:W-:-:S07]  /*3620*/  IMAD R89, R6, R23, RZ ;  /* 0x0000001706597224 */ /* 0x000fce00078e02ff */
.L_x_95:
[----:B------:R-:W-:Y:S05]  /*3630*/  BSYNC B1 ;  /* 0x0000000000017941 */ /* 0x000fea0003800000 */
.L_x_94:
[----:B---3--:R-:W-:Y:S01]  /*3640*/  @!P1 IMAD R7, R24, R22, R89 ;  /* 0x0000001618079224 */ /* 0x008fe200078e0259 */
[----:B------:R-:W-:Y:S01]  /*3650*/  BSSY B1, `(.L_x_96) ;  /* 0x0000007000017945 */ /* 0x000fe20003800000 */
[----:B------:R-:W-:-:S03]  /*3660*/  IMAD.IADD R96, R57, 0x1, R97 ;  /* 0x0000000139607824 */ /* 0x000fc600078e0261 */
[----:B------:R0:W-:Y:S01]  /*3670*/  @!P1 STG.E.U8 desc[UR36][R8.64], R7 ;  /* 0x0000000708009986 */ /* 0x0001e2000c101124 */
[----:B------:R-:W-:Y:S05]  /*3680*/  @P5 BRA `(.L_x_97) ;  /* 0x00000000000c5947 */ /* 0x000fea0003800000 */
[----:B------:R-:W2:Y:S02]  /*3690*/  LDG.E.U8 R88, desc[UR36][R4.64+0x1] ;  /* 0x0000012404587981 */ /* 0x000ea4000c1e1100 */
[----:B--2---:R-:W-:-:S05]  /*36a0*/  PRMT R6, R88, 0x8880, RZ ;  /* 0x0000888058067816 */ /* 0x004fca00000000ff */
[----:B------:R-:W-:-:S07]  /*36b0*/  IMAD R89, R6, R23, RZ ;  /* 0x0000001706597224 */ /* 0x000fce00078e02ff */
.L_x_97:
[----:B------:R-:W-:Y:S05]  /*36c0*/  BSYNC B1 ;  /* 0x0000000000017941 */ /* 0x000fea0003800000 */
.L_x_96:
[----:B------:R-:W-:Y:S01]  /*36d0*/  ISETP.LT.OR P1, PT, R3, 0x1, !P0 ;  /* 0x000000010300780c */ /* 0x000fe20004721670 */
[----:B------:R-:W-:Y:S01]  /*36e0*/  @!P5 IMAD R25, R25, R22, R89 ;  /* 0x000000161919d224 */ /* 0x000fe200078e0259 */
[----:B------:R-:W-:Y:S01]  /*36f0*/  BSSY B1, `(.L_x_98) ;  /* 0x000000a000017945 */ /* 0x000fe20003800000 */
[----:B------:R-:W-:Y:S02]  /*3700*/  IADD3.X R13, R21, R13, R96, P4, P3 ;  /* 0x0000000d150d7210 */ /* 0x000fe400027e6460 */
[C---:B------:R-:W-:Y:S01]  /*3710*/  ISETP.LT.OR P4, PT, R3.reuse, 0x2, !P0 ;  /* 0x000000020300780c */ /* 0x040fe20004781670 */
[----:B------:R2:W-:Y:S01]  /*3720*/  @!P5 STG.E.U8 desc[UR36][R8.64+0x1], R25 ;  /* 0x000001190800d986 */ /* 0x0005e2000c101124 */
[C---:B------:R-:W-:Y:S02]  /*3730*/  ISETP.LT.OR P5, PT, R3.reuse, 0x9, !P2 ;  /* 0x000000090300780c */ /* 0x040fe400057a1670 */
[----:B------:R-:W-:-:S04]  /*3740*/  ISETP.LT.OR P3, PT, R3, 0xa, !P2 ;  /* 0x0000000a0300780c */ /* 0x000fc80005761670 */
[----:B------:R-:W-:Y:S09]  /*3750*/  @P1 BRA `(.L_x_99) ;  /* 0x00000000000c1947 */ /* 0x000ff20003800000 */
[----:B------:R-:W3:Y:S02]  /*3760*/  LDG.E.U8 R88, desc[UR36][R12.64] ;  /* 0x000000240c587981 */ /* 0x000ee4000c1e1100 */
[----:B---3--:R-:W-:-:S05]  /*3770*/  PRMT R6, R88, 0x8880, RZ ;  /* 0x0000888058067816 */ /* 0x008fca00000000ff */
[----:B------:R-:W-:-:S07]  /*3780*/  IMAD R89, R6, R23, RZ ;  /* 0x0000001706597224 */ /* 0x000fce00078e02ff */
.L_x_99:
[----:B------:R-:W-:Y:S05]  /*3790*/  BSYNC B1 ;  /* 0x0000000000017941 */ /* 0x000fea0003800000 */
.L_x_98:
[----:B0-----:R-:W-:Y:S01]  /*37a0*/  @!P1 IMAD R7, R26, R22, R89 ;  /* 0x000000161a079224 */ /* 0x001fe200078e0259 */
[----:B------:R-:W-:Y:S04]  /*37b0*/  BSSY B1, `(.L_x_100) ;  /* 0x0000006000017945 */ /* 0x000fe80003800000 */
[----:B------:R0:W-:Y:S01]  /*37c0*/  @!P1 STG.E.U8 desc[UR36][R10.64], R7 ;  /* 0x000000070a009986 */ /* 0x0001e2000c101124 */
[----:B------:R-:W-:Y:S05]  /*37d0*/  @P4 BRA `(.L_x_101) ;  /* 0x00000000000c4947 */ /* 0x000fea0003800000 */
[----:B------:R-:W3:Y:S02]  /*37e0*/  LDG.E.U8 R88, desc[UR36][R12.64+0x1] ;  /* 0x000001240c587981 */ /* 0x000ee4000c1e1100 */
[----:B---3--:R-:W-:-:S05]  /*37f0*/  PRMT R6, R88, 0x8880, RZ ;  /* 0x0000888058067816 */ /* 0x008fca00000000ff */
[----:B------:R-:W-:-:S07]  /*3800*/  IMAD R89, R6, R23, RZ ;  /* 0x0000001706597224 */ /* 0x000fce00078e02ff */
.L_x_101:
[----:B------:R-:W-:Y:S05]  /*3810*/  BSYNC B1 ;  /* 0x0000000000017941 */ /* 0x000fea0003800000 */
.L_x_100:
[----:B------:R-:W-:Y:S01]  /*3820*/  @!P4 IMAD R27, R27, R22, R89 ;  /* 0x000000161b1bc224 */ /* 0x000fe200078e0259 */
[----:B------:R-:W-:Y:S04]  /*3830*/  BSSY B1, `(.L_x_102) ;  /* 0x0000006000017945 */ /* 0x000fe80003800000 */
[----:B------:R3:W-:Y:S01]  /*3840*/  @!P4 STG.E.U8 desc[UR36][R10.64+0x1], R27 ;  /* 0x0000011b0a00c986 */ /* 0x0007e2000c101124 */
[----:B------:R-:W-:Y:S05]  /*3850*/  @P5 BRA `(.L_x_103) ;  /* 0x00000000000c5947 */ /* 0x000fea0003800000 */
[----:B------:R-:W5:Y:S02]  /*3860*/  LDG.E.U8 R88, desc[UR36][R4.64+0x8] ;  /* 0x0000082404587981 */ /* 0x000f64000c1e1100 */
[----:B-----5:R-:W-:-:S05]  /*3870*/  PRMT R6, R88, 0x8880, RZ ;  /* 0x0000888058067816 */ /* 0x020fca00000000ff */
[----:B------:R-:W-:-:S07]  /*3880*/  IMAD R89, R6, R23, RZ ;  /* 0x0000001706597224 */ /* 0x000fce00078e02ff */
.L_x_103:
[----:B------:R-:W-:Y:S05]  /*3890*/  BSYNC B1 ;  /* 0x0000000000017941 */ /* 0x000fea0003800000 */
.L_x_102:
[----:B0-----:R-:W-:Y:S01]  /*38a0*/  @!P5 IMAD R7, R28, R22, R89 ;  /* 0x000000161c07d224 */ /* 0x001fe200078e0259 */
[----:B------:R-:W-:Y:S04]  /*38b0*/  BSSY B1, `(.L_x_104) ;  /* 0x0000006000017945 */ /* 0x000fe80003800000 */
[----:B------:R0:W-:Y:S01]  /*38c0*/  @!P5 STG.E.U8 desc[UR36][R8.64+0x8], R7 ;  /* 0x000008070800d986 */ /* 0x0001e2000c101124 */
[----:B------:R-:W-:Y:S05]  /*38d0*/  @P3 BRA `(.L_x_105) ;  /* 0x00000000000c3947 */ /* 0x000fea0003800000 */
[----:B------:R-:W5:Y:S02]  /*38e0*/  LDG.E.U8 R88, desc[UR36][R4.64+0x9] ;  /* 0x0000092404587981 */ /* 0x000f64000c1e1100 */
[----:B-----5:R-:W-:-:S05]  /*38f0*/  PRMT R6, R88, 0x8880, RZ ;  /* 0x0000888058067816 */ /* 0x020fca00000000ff */
[----:B------:R-:W-:-:S07]  /*3900*/  IMAD R89, R6, R23, RZ ;  /* 0x0000001706597224 */ /* 0x000fce00078e02ff */
.L_x_105:
[----:B------:R-:W-:Y:S05]  /*3910*/  BSYNC B1 ;  /* 0x0000000000017941 */ /* 0x000fea0003800000 */
.L_x_104:
[----:B------:R-:W-:Y:S01]  /*3920*/  ISETP.LT.OR P5, PT, R3, 0x9, !P0 ;  /* 0x000000090300780c */ /* 0x000fe200047a1670 */
[----:B------:R-:W-:Y:S01]  /*3930*/  @!P3 IMAD R29, R29, R22, R89 ;  /* 0x000000161d1db224 */ /* 0x000fe200078e0259 */
        /* <DEDUP_REMOVED lines=9> */
.L_x_107:
[----:B------:R-:W-:Y:S05]  /*39d0*/  BSYNC B1 ;  /* 0x0000000000017941 */ /* 0x000fea0003800000 */
.L_x_106:
[----:B0-----:R-:W-:Y:S01]  /*39e0*/  @!P5 IMAD R7, R30, R22, R89 ;  /* 0x000000161e07d224 */ /* 0x001fe200078e0259 */
[----:B------:R-:W-:Y:S04]  /*39f0*/  BSSY B1, `(.L_x_108) ;  /* 0x0000006000017945 */ /* 0x000fe80003800000 */
[----:B------:R0:W-:Y:S01]  /*3a00*/  @!P5 STG.E.U8 desc[UR36][R10.64+0x8], R7 ;  /* 0x000008070a00d986 */ /* 0x0001e2000c101124 */
[----:B------:R-:W-:Y:S05]  /*3a10*/  @P4 BRA `(.L_x_109) ;  /* 0x00000000000c4947 */ /* 0x000fea0003800000 */
[----:B------:R-:W5:Y:S02]  /*3a20*/  LDG.E.U8 R88, desc[UR36][R12.64+0x9] ;  /* 0x000009240c587981 */ /* 0x000f64000c1e1100 */
[----:B-----5:R-:W-:-:S05]  /*3a30*/  PRMT R6, R88, 0x8880, RZ ;  /* 0x0000888058067816 */ /* 0x020fca00000000ff */
[----:B------:R-:W-:-:S07]  /*3a40*/  IMAD R89, R6, R23, RZ ;  /* 0x0000001706597224 */ /* 0x000fce00078e02ff */
.L_x_109:
[----:B------:R-:W-:Y:S05]  /*3a50*/  BSYNC B1 ;  /* 0x0000000000017941 */ /* 0x000fea0003800000 */
.L_x_108:
[----:B------:R-:W-:Y:S01]  /*3a60*/  @!P4 IMAD R31, R31, R22, R89 ;  /* 0x000000161f1fc224 */ /* 0x000fe200078e0259 */
[----:B------:R-:W-:Y:S04]  /*3a70*/  BSSY B1, `(.L_x_110) ;  /* 0x0000006000017945 */ /* 0x000fe80003800000 */
[----:B------:R0:W-:Y:S01]  /*3a80*/  @!P4 STG.E.U8 desc[UR36][R10.64+0x9], R31 ;  /* 0x0000091f0a00c986 */ /* 0x0001e2000c101124 */
[----:B------:R-:W-:Y:S05]  /*3a90*/  @P3 BRA `(.L_x_111) ;  /* 0x00000000000c3947 */ /* 0x000fea0003800000 */
[----:B------:R-:W5:Y:S02]  /*3aa0*/  LDG.E.U8 R88, desc[UR36][R4.64+0x10] ;  /* 0x0000102404587981 */ /* 0x000f64000c1e1100 */
[----:B-----5:R-:W-:-:S05]  /*3ab0*/  PRMT R6, R88, 0x8880, RZ ;  /* 0x0000888058067816 */ /* 0x020fca00000000ff */
[----:B------:R-:W-:-:S07]  /*3ac0*/  IMAD R89, R6, R23, RZ ;  /* 0x0000001706597224 */ /* 0x000fce00078e02ff */
.L_x_111:
[----:B------:R-:W-:Y:S05]  /*3ad0*/  BSYNC B1 ;  /* 0x0000000000017941 */ /* 0x000fea0003800000 */
.L_x_110:
[----:B0-----:R-:W-:Y:S01]  /*3ae0*/  @!P3 IMAD R7, R32, R22, R89 ;  /* 0x000000162007b224 */ /* 0x001fe200078e0259 */
[----:B------:R-:W-:Y:S04]  /*3af0*/  BSSY B1, `(.L_x_112) ;  /* 0x0000006000017945 */ /* 0x000fe80003800000 */
[----:B------:R0:W-:Y:S01]  /*3b00*/  @!P3 STG.E.U8 desc[UR36][R8.64+0x10], R7 ;  /* 0x000010070800b986 */ /* 0x0001e2000c101124 */
[----:B------:R-:W-:Y:S05]  /*3b10*/  @P1 BRA `(.L_x_113) ;  /* 0x00000000000c1947 */ /* 0x000fea0003800000 */
[----:B------:R-:W5:Y:S02]  /*3b20*/  LDG.E.U8 R88, desc[UR36][R4.64+0x11] ;  /* 0x0000112404587981 */ /* 0x000f64000c1e1100 */
[----:B-----5:R-:W-:-:S05]  /*3b30*/  PRMT R6, R88, 0x8880, RZ ;  /* 0x0000888058067816 */ /* 0x020fca00000000ff */
[----:B------:R-:W-:-:S07]  /*3b40*/  IMAD R89, R6, R23, RZ ;  /* 0x0000001706597224 */ /* 0x000fce00078e02ff */
.L_x_113:
[----:B------:R-:W-:Y:S05]  /*3b50*/  BSYNC B1 ;  /* 0x0000000000017941 */ /* 0x000fea0003800000 */
.L_x_112:
        /* <DEDUP_REMOVED lines=11> */
.L_x_115:
[----:B------:R-:W-:Y:S05]  /*3c10*/  BSYNC B1 ;  /* 0x0000000000017941 */ /* 0x000fea0003800000 */
.L_x_114:
[----:B0-----:R-:W-:Y:S01]  /*3c20*/  @!P4 IMAD R7, R34, R22, R89 ;  /* 0x000000162207c224 */ /* 0x001fe200078e0259 */
[----:B------:R-:W-:Y:S04]  /*3c30*/  BSSY B1, `(.L_x_116) ;  /* 0x0000006000017945 */ /* 0x000fe80003800000 */
[----:B------:R0:W-:Y:S01]  /*3c40*/  @!P4 STG.E.U8 desc[UR36][R10.64+0x10], R7 ;  /* 0x000010070a00c986 */ /* 0x0001e2000c101124 */
[----:B------:R-:W-:Y:S05]  /*3c50*/  @P3 BRA `(.L_x_117) ;  /* 0x00000000000c3947 */ /* 0x000fea0003800000 */
[----:B------:R-:W5:Y:S02]  /*3c60*/  LDG.E.U8 R88, desc[UR36][R12.64+0x11] ;  /* 0x000011240c587981 */ /* 0x000f64000c1e1100 */
[----:B-----5:R-:W-:-:S05]  /*3c70*/  PRMT R6, R88, 0x8880, RZ ;  /* 0x0000888058067816 */ /* 0x020fca00000000ff */
[----:B------:R-:W-:-:S07]  /*3c80*/  IMAD R89, R6, R23, RZ ;  /* 0x0000001706597224 */ /* 0x000fce00078e02ff */
.L_x_117:
[----:B------:R-:W-:Y:S05]  /*3c90*/  BSYNC B1 ;  /* 0x0000000000017941 */ /* 0x000fea0003800000 */
.L_x_116:
[----:B------:R-:W-:Y:S01]  /*3ca0*/  @!P3 IMAD R35, R35, R22, R89 ;  /* 0x000000162323b224 */ /* 0x000fe200078e0259 */
[----:B------:R-:W-:Y:S04]  /*3cb0*/  BSSY B1, `(.L_x_118) ;  /* 0x0000006000017945 */ /* 0x000fe80003800000 */
[----:B------:R0:W-:Y:S01]  /*3cc0*/  @!P3 STG.E.U8 desc[UR36][R10.64+0x11], R35 ;  /* 0x000011230a00b986 */ /* 0x0001e2000c101124 */
[----:B------:R-:W-:Y:S05]  /*3cd0*/  @P5 BRA `(.L_x_119) ;  /* 0x00000000000c5947 */ /* 0x000fea0003800000 */
[----:B------:R-:W5:Y:S02]  /*3ce0*/  LDG.E.U8 R88, desc[UR36][R4.64+0x18] ;  /* 0x0000182404587981 */ /* 0x000f64000c1e1100 */
[----:B-----5:R-:W-:-:S05]  /*3cf0*/  PRMT R6, R88, 0x8880, RZ ;  /* 0x0000888058067816 */ /* 0x020fca00000000ff */
[----:B------:R-:W-:-:S07]  /*3d00*/  IMAD R89, R6, R23, RZ ;  /* 0x0000001706597224 */ /* 0x000fce00078e02ff */
.L_x_119:
[----:B------:R-:W-:Y:S05]  /*3d10*/  BSYNC B1 ;  /* 0x0000000000017941 */ /* 0x000fea0003800000 */
.L_x_118:
[----:B0-----:R-:W-:Y:S01]  /*3d20*/  @!P5 IMAD R7, R36, R22, R89 ;  /* 0x000000162407d224 */ /* 0x001fe200078e0259 */
[----:B------:R-:W-:Y:S04]  /*3d30*/  BSSY B1, `(.L_x_120) ;  /* 0x0000006000017945 */ /* 0x000fe80003800000 */
[----:B------:R0:W-:Y:S01]  /*3d40*/  @!P5 STG.E.U8 desc[UR36][R8.64+0x18], R7 ;  /* 0x000018070800d986 */ /* 0x0001e2000c101124 */
[----:B------:R-:W-:Y:S05]  /*3d50*/  @P1 BRA `(.L_x_121) ;  /* 0x00000000000c1947 */ /* 0x000fea0003800000 */
[----:B------:R-:W5:Y:S02]  /*3d60*/  LDG.E.U8 R88, desc[UR36][R4.64+0x19] ;  /* 0x0000192404587981 */ /* 0x000f64000c1e1100 */
[----:B-----5:R-:W-:-:S05]  /*3d70*/  PRMT R6, R88, 0x8880, RZ ;  /* 0x0000888058067816 */ /* 0x020fca00000000ff */
[----:B------:R-:W-:-:S07]  /*3d80*/  IMAD R89, R6, R23, RZ ;  /* 0x0000001706597224 */ /* 0x000fce00078e02ff */
.L_x_121:
[----:B------:R-:W-:Y:S05]  /*3d90*/  BSYNC B1 ;  /* 0x0000000000017941 */ /* 0x000fea0003800000 */
.L_x_120:
        /* <DEDUP_REMOVED lines=11> */
.L_x_123:
[----:B------:R-:W-:Y:S05]  /*3e50*/  BSYNC B1 ;  /* 0x0000000000017941 */ /* 0x000fea0003800000 */
.L_x_122:
[----:B0-----:R-:W-:Y:S01]  /*3e60*/  @!P4 IMAD R7, R38, R22, R89 ;  /* 0x000000162607c224 */ /* 0x001fe200078e0259 */
[----:B------:R-:W-:Y:S04]  /*3e70*/  BSSY B1, `(.L_x_124) ;  /* 0x0000006000017945 */ /* 0x000fe80003800000 */
[----:B------:R0:W-:Y:S01]  /*3e80*/  @!P4 STG.E.U8 desc[UR36][R10.64+0x18], R7 ;  /* 0x000018070a00c986 */ /* 0x0001e2000c101124 */
[----:B------:R-:W-:Y:S05]  /*3e90*/  @P3 BRA `(.L_x_125) ;  /* 0x00000000000c3947 */ /* 0x000fea0003800000 */
[----:B------:R-:W5:Y:S02]  /*3ea0*/  LDG.E.U8 R88, desc[UR36][R12.64+0x19] ;  /* 0x000019240c587981 */ /* 0x000f64000c1e1100 */
[----:B-----5:R-:W-:-:S05]  /*3eb0*/  PRMT R6, R88, 0x8880, RZ ;  /* 0x0000888058067816 */ /* 0x020fca00000000ff */
[----:B------:R-:W-:-:S07]  /*3ec0*/  IMAD R89, R6, R23, RZ ;  /* 0x0000001706597224 */ /* 0x000fce00078e02ff */
.L_x_125:
[----:B------:R-:W-:Y:S05]  /*3ed0*/  BSYNC B1 ;  /* 0x0000000000017941 */ /* 0x000fea0003800000 */
.L_x_124:
[----:B------:R-:W-:Y:S01]  /*3ee0*/  @!P3 IMAD R39, R39, R22, R89 ;  /* 0x000000162727b224 */ /* 0x000fe200078e0259 */
[----:B------:R-:W-:Y:S04]  /*3ef0*/  BSSY B1, `(.L_x_126) ;  /* 0x0000006000017945 */ /* 0x000fe80003800000 */
[----:B------:R0:W-:Y:S01]  /*3f00*/  @!P3 STG.E.U8 desc[UR36][R10.64+0x19], R39 ;  /* 0x000019270a00b986 */ /* 0x0001e2000c101124 */
[----:B------:R-:W-:Y:S05]  /*3f10*/  @P5 BRA `(.L_x_127) ;  /* 0x00000000000c5947 */ /* 0x000fea0003800000 */
[----:B------:R-:W5:Y:S02]  /*3f20*/  LDG.E.U8 R88, desc[UR36][R4.64+0x20] ;  /* 0x0000202404587981 */ /* 0x000f64000c1e1100 */
[----:B-----5:R-:W-:-:S05]  /*3f30*/  PRMT R6, R88, 0x8880, RZ ;  /* 0x0000888058067816 */ /* 0x020fca00000000ff */
[----:B------:R-:W-:-:S07]  /*3f40*/  IMAD R89, R6, R23, RZ ;  /* 0x0000001706597224 */ /* 0x000fce00078e02ff */
.L_x_127:
[----:B------:R-:W-:Y:S05]  /*3f50*/  BSYNC B1 ;  /* 0x0000000000017941 */ /* 0x000fea0003800000 */
.L_x_126:
[----:B0-----:R-:W-:Y:S01]  /*3f60*/  @!P5 IMAD R7, R40, R22, R89 ;  /* 0x000000162807d224 */ /* 0x001fe200078e0259 */
[----:B------:R-:W-:Y:S04]  /*3f70*/  BSSY B1, `(.L_x_128) ;  /* 0x0000006000017945 */ /* 0x000fe80003800000 */
[----:B------:R0:W-:Y:S01]  /*3f80*/  @!P5 STG.E.U8 desc[UR36][R8.64+0x20], R7 ;  /* 0x000020070800d986 */ /* 0x0001e2000c101124 */
[----:B------:R-:W-:Y:S05]  /*3f90*/  @P1 BRA `(.L_x_129) ;  /* 0x00000000000c1947 */ /* 0x000fea0003800000 */
[----:B------:R-:W5:Y:S02]  /*3fa0*/  LDG.E.U8 R88, desc[UR36][R4.64+0x21] ;  /* 0x0000212404587981 */ /* 0x000f64000c1e1100 */
[----:B-----5:R-:W-:-:S05]  /*3fb0*/  PRMT R6, R88, 0x8880, RZ ;  /* 0x0000888058067816 */ /* 0x020fca00000000ff */
[----:B------:R-:W-:-:S07]  /*3fc0*/  IMAD R89, R6, R23, RZ ;  /* 0x0000001706597224 */ /* 0x000fce00078e02ff */
.L_x_129:
[----:B------:R-:W-:Y:S05]  /*3fd0*/  BSYNC B1 ;  /* 0x0000000000017941 */ /* 0x000fea0003800000 */
.L_x_128:
        /* <DEDUP_REMOVED lines=11> */
.L_x_131:
[----:B------:R-:W-:Y:S05]  /*4090*/  BSYNC B1 ;  /* 0x0000000000017941 */ /* 0x000fea0003800000 */
.L_x_130:
[----:B0-----:R-:W-:Y:S01]  /*40a0*/  @!P4 IMAD R7, R42, R22, R89 ;  /* 0x000000162a07c224 */ /* 0x001fe200078e0259 */
[----:B------:R-:W-:Y:S04]  /*40b0*/  BSSY B1, `(.L_x_132) ;  /* 0x0000006000017945 */ /* 0x000fe80003800000 */
[----:B------:R0:W-:Y:S01]  /*40c0*/  @!P4 STG.E.U8 desc[UR36][R10.64+0x20], R7 ;  /* 0x000020070a00c986 */ /* 0x0001e2000c101124 */
[----:B------:R-:W-:Y:S05]  /*40d0*/  @P3 BRA `(.L_x_133) ;  /* 0x00000000000c3947 */ /* 0x000fea0003800000 */
[----:B------:R-:W5:Y:S02]  /*40e0*/  LDG.E.U8 R88, desc[UR36][R12.64+0x21] ;  /* 0x000021240c587981 */ /* 0x000f64000c1e1100 */
[----:B-----5:R-:W-:-:S05]  /*40f0*/  PRMT R6, R88, 0x8880, RZ ;  /* 0x0000888058067816 */ /* 0x020fca00000000ff */
[----:B------:R-:W-:-:S07]  /*4100*/  IMAD R89, R6, R23, RZ ;  /* 0x0000001706597224 */ /* 0x000fce00078e02ff */
.L_x_133:
[----:B------:R-:W-:Y:S05]  /*4110*/  BSYNC B1 ;  /* 0x0000000000017941 */ /* 0x000fea0003800000 */
.L_x_132:
[----:B------:R-:W-:Y:S01]  /*4120*/  @!P3 IMAD R43, R43, R22, R89 ;  /* 0x000000162b2bb224 */ /* 0x000fe200078e0259 */
[----:B------:R-:W-:Y:S04]  /*4130*/  BSSY B1, `(.L_x_134) ;  /* 0x0000006000017945 */ /* 0x000fe80003800000 */
[----:B------:R0:W-:Y:S01]  /*4140*/  @!P3 STG.E.U8 desc[UR36][R10.64+0x21], R43 ;  /* 0x0000212b0a00b986 */ /* 0x0001e2000c101124 */
[----:B------:R-:W-:Y:S05]  /*4150*/  @P5 BRA `(.L_x_135) ;  /* 0x00000000000c5947 */ /* 0x000fea0003800000 */
[----:B------:R-:W5:Y:S02]  /*4160*/  LDG.E.U8 R88, desc[UR36][R4.64+0x28] ;  /* 0x0000282404587981 */ /* 0x000f64000c1e1100 */
[----:B-----5:R-:W-:-:S05]  /*4170*/  PRMT R6, R88, 0x8880, RZ ;  /* 0x0000888058067816 */ /* 0x020fca00000000ff */
[----:B------:R-:W-:-:S07]  /*4180*/  IMAD R89, R6, R23, RZ ;  /* 0x0000001706597224 */ /* 0x000fce00078e02ff */
.L_x_135:
[----:B------:R-:W-:Y:S05]  /*4190*/  BSYNC B1 ;  /* 0x0000000000017941 */ /* 0x000fea0003800000 */
.L_x_134:
[----:B0-----:R-:W-:Y:S01]  /*41a0*/  @!P5 IMAD R7, R44, R22, R89 ;  /* 0x000000162c07d224 */ /* 0x001fe200078e0259 */
[----:B------:R-:W-:Y:S04]  /*41b0*/  BSSY B1, `(.L_x_136) ;  /* 0x0000006000017945 */ /* 0x000fe80003800000 */
[----:B------:R0:W-:Y:S01]  /*41c0*/  @!P5 STG.E.U8 desc[UR36][R8.64+0x28], R7 ;  /* 0x000028070800d986 */ /* 0x0001e2000c101124 */
[----:B------:R-:W-:Y:S05]  /*41d0*/  @P1 BRA `(.L_x_137) ;  /* 0x00000000000c1947 */ /* 0x000fea0003800000 */
[----:B------:R-:W5:Y:S02]  /*41e0*/  LDG.E.U8 R88, desc[UR36][R4.64+0x29] ;  /* 0x0000292404587981 */ /* 0x000f64000c1e1100 */
[----:B-----5:R-:W-:-:S05]  /*41f0*/  PRMT R6, R88, 0x8880, RZ ;  /* 0x0000888058067816 */ /* 0x020fca00000000ff */
[----:B------:R-:W-:-:S07]  /*4200*/  IMAD R89, R6, R23, RZ ;  /* 0x0000001706597224 */ /* 0x000fce00078e02ff */
.L_x_137:
[----:B------:R-:W-:Y:S05]  /*4210*/  BSYNC B1 ;  /* 0x0000000000017941 */ /* 0x000fea0003800000 */
.L_x_136:
        /* <DEDUP_REMOVED lines=11> */
.L_x_139:
[----:B------:R-:W-:Y:S05]  /*42d0*/  BSYNC B1 ;  /* 0x0000000000017941 */ /* 0x000fea0003800000 */
.L_x_138:
[----:B0-----:R-:W-:Y:S01]  /*42e0*/  @!P4 IMAD R7, R46, R22, R89 ;  /* 0x000000162e07c224 */ /* 0x001fe200078e0259 */
[----:B------:R-:W-:Y:S04]  /*42f0*/  BSSY B1, `(.L_x_140) ;  /* 0x0000006000017945 */ /* 0x000fe80003800000 */
[----:B------:R0:W-:Y:S01]  /*4300*/  @!P4 STG.E.U8 desc[UR36][R10.64+0x28], R7 ;  /* 0x000028070a00c986 */ /* 0x0001e2000c101124 */
[----:B------:R-:W-:Y:S05]  /*4310*/  @P3 BRA `(.L_x_141) ;  /* 0x00000000000c3947 */ /* 0x000fea0003800000 */
[----:B------:R-:W5:Y:S02]  /*4320*/  LDG.E.U8 R88, desc[UR36][R12.64+0x29] ;  /* 0x000029240c587981 */ /* 0x000f64000c1e1100 */
[----:B-----5:R-:W-:-:S05]  /*4330*/  PRMT R6, R88, 0x8880, RZ ;  /* 0x0000888058067816 */ /* 0x020fca00000000ff */
[----:B------:R-:W-:-:S07]  /*4340*/  IMAD R89, R6, R23, RZ ;  /* 0x0000001706597224 */ /* 0x000fce00078e02ff */
.L_x_141:
[----:B------:R-:W-:Y:S05]  /*4350*/  BSYNC B1 ;  /* 0x0000000000017941 */ /* 0x000fea0003800000 */
.L_x_140:
[----:B------:R-:W-:Y:S01]  /*4360*/  @!P3 IMAD R47, R47, R22, R89 ;  /* 0x000000162f2fb224 */ /* 0x000fe200078e0259 */
[----:B------:R-:W-:Y:S04]  /*4370*/  BSSY B1, `(.L_x_142) ;  /* 0x0000006000017945 */ /* 0x000fe80003800000 */
[----:B------:R0:W-:Y:S01]  /*4380*/  @!P3 STG.E.U8 desc[UR36][R10.64+0x29], R47 ;  /* 0x0000292f0a00b986 */ /* 0x0001e2000c101124 */
[----:B------:R-:W-:Y:S05]  /*4390*/  @P5 BRA `(.L_x_143) ;  /* 0x00000000000c5947 */ /* 0x000fea0003800000 */
[----:B------:R-:W5:Y:S02]  /*43a0*/  LDG.E.U8 R88, desc[UR36][R4.64+0x30] ;  /* 0x0000302404587981 */ /* 0x000f64000c1e1100 */
[----:B-----5:R-:W-:-:S05]  /*43b0*/  PRMT R6, R88, 0x8880, RZ ;  /* 0x0000888058067816 */ /* 0x020fca00000000ff */
[----:B------:R-:W-:-:S07]  /*43c0*/  IMAD R89, R6, R23, RZ ;  /* 0x0000001706597224 */ /* 0x000fce00078e02ff */
.L_x_143:
[----:B------:R-:W-:Y:S05]  /*43d0*/  BSYNC B1 ;  /* 0x0000000000017941 */ /* 0x000fea0003800000 */
.L_x_142:
[----:B0-----:R-:W-:Y:S01]  /*43e0*/  @!P5 IMAD R7, R48, R22, R89 ;  /* 0x000000163007d224 */ /* 0x001fe200078e0259 */
[----:B------:R-:W-:Y:S04]  /*43f0*/  BSSY B1, `(.L_x_144) ;  /* 0x0000006000017945 */ /* 0x000fe80003800000 */
[----:B------:R0:W-:Y:S01]  /*4400*/  @!P5 STG.E.U8 desc[UR36][R8.64+0x30], R7 ;  /* 0x000030070800d986 */ /* 0x0001e2000c101124 */
[----:B------:R-:W-:Y:S05]  /*4410*/  @P1 BRA `(.L_x_145) ;  /* 0x00000000000c1947 */ /* 0x000fea0003800000 */
[----:B------:R-:W5:Y:S02]  /*4420*/  LDG.E.U8 R88, desc[UR36][R4.64+0x31] ;  /* 0x0000312404587981 */ /* 0x000f64000c1e1100 */
[----:B-----5:R-:W-:-:S05]  /*4430*/  PRMT R6, R88, 0x8880, RZ ;  /* 0x0000888058067816 */ /* 0x020fca00000000ff */
[----:B------:R-:W-:-:S07]  /*4440*/  IMAD R89, R6, R23, RZ ;  /* 0x0000001706597224 */ /* 0x000fce00078e02ff */
.L_x_145:
[----:B------:R-:W-:Y:S05]  /*4450*/  BSYNC B1 ;  /* 0x0000000000017941 */ /* 0x000fea0003800000 */
.L_x_144:
[----:B------:R-:W-:Y:S01]  /*4460*/  ISETP.LT.OR P4, PT, R3, 0x31, !P0 ;  /* 0x000000310300780c */ /* 0x000fe20004781670 */
[----:B------:R-:W-:Y:S01]  /*4470*/  @!P1 IMAD R49, R49, R22, R89 ;  /* 0x0000001631319224 */ /* 0x000fe200078e0259 */
[----:B------:R-:W-:Y:S01]  /*4480*/  BSSY B1, `(.L_x_146) ;  /* 0x000000a000017945 */ /* 0x000fe20003800000 */
[C---:B------:R-:W-:Y:S02]  /*4490*/  ISETP.LT.OR P3, PT, R3.reuse, 0x32, !P0 ;  /* 0x000000320300780c */ /* 0x040fe40004761670 */
[C---:B------:R-:W-:Y:S01]  /*44a0*/  ISETP.LT.OR P5, PT, R3.reuse, 0x39, !P0 ;  /* 0x000000390300780c */ /* 0x040fe200047a1670 */
[----:B------:R0:W-:Y:S01]  /*44b0*/  @!P1 STG.E.U8 desc[UR36][R8.64+0x31], R49 ;  /* 0x0000313108009986 */ /* 0x0001e2000c101124 */
[C---:B------:R-:W-:Y:S02]  /*44c0*/  ISETP.LT.OR P1, PT, R3.reuse, 0x39, !P2 ;  /* 0x000000390300780c */ /* 0x040fe40005721670 */
[----:B------:R-:W-:-:S04]  /*44d0*/  ISETP.LT.OR P2, PT, R3, 0x3a, !P2 ;  /* 0x0000003a0300780c */ /* 0x000fc80005741670 */
[----:B------:R-:W-:Y:S09]  /*44e0*/  @P4 BRA `(.L_x_147) ;  /* 0x00000000000c4947 */ /* 0x000ff20003800000 */
[----:B------:R-:W5:Y:S02]  /*44f0*/  LDG.E.U8 R88, desc[UR36][R12.64+0x30] ;  /* 0x000030240c587981 */ /* 0x000f64000c1e1100 */
[----:B-----5:R-:W-:-:S05]  /*4500*/  PRMT R6, R88, 0x8880, RZ ;  /* 0x0000888058067816 */ /* 0x020fca00000000ff */
[----:B------:R-:W-:-:S07]  /*4510*/  IMAD R89, R6, R23, RZ ;  /* 0x0000001706597224 */ /* 0x000fce00078e02ff */
.L_x_147:
[----:B------:R-:W-:Y:S05]  /*4520*/  BSYNC B1 ;  /* 0x0000000000017941 */ /* 0x000fea0003800000 */
.L_x_146:
[----:B0-----:R-:W-:Y:S01]  /*4530*/  @!P4 IMAD R7, R50, R22, R89 ;  /* 0x000000163207c224 */ /* 0x001fe200078e0259 */
[----:B------:R-:W-:Y:S04]  /*4540*/  BSSY B1, `(.L_x_148) ;  /* 0x0000006000017945 */ /* 0x000fe80003800000 */
[----:B------:R0:W-:Y:S01]  /*4550*/  @!P4 STG.E.U8 desc[UR36][R10.64+0x30], R7 ;  /* 0x000030070a00c986 */ /* 0x0001e2000c101124 */
[----:B------:R-:W-:Y:S05]  /*4560*/  @P3 BRA `(.L_x_149) ;  /* 0x00000000000c3947 */ /* 0x000fea0003800000 */
[----:B------:R-:W5:Y:S02]  /*4570*/  LDG.E.U8 R88, desc[UR36][R12.64+0x31] ;  /* 0x000031240c587981 */ /* 0x000f64000c1e1100 */
[----:B-----5:R-:W-:-:S05]  /*4580*/  PRMT R6, R88, 0x8880, RZ ;  /* 0x0000888058067816 */ /* 0x020fca00000000ff */
[----:B------:R-:W-:-:S07]  /*4590*/  IMAD R89, R6, R23, RZ ;  /* 0x0000001706597224 */ /* 0x000fce00078e02ff */
.L_x_149:
[----:B------:R-:W-:Y:S05]  /*45a0*/  BSYNC B1 ;  /* 0x0000000000017941 */ /* 0x000fea0003800000 */
.L_x_148:
[----:B------:R-:W-:Y:S01]  /*45b0*/  @!P3 IMAD R51, R51, R22, R89 ;  /* 0x000000163333b224 */ /* 0x000fe200078e0259 */
[----:B------:R-:W-:Y:S04]  /*45c0*/  BSSY B1, `(.L_x_150) ;  /* 0x0000006000017945 */ /* 0x000fe80003800000 */
[----:B------:R0:W-:Y:S01]  /*45d0*/  @!P3 STG.E.U8 desc[UR36][R10.64+0x31], R51 ;  /* 0x000031330a00b986 */ /* 0x0001e2000c101124 */
[----:B------:R-:W-:Y:S05]  /*45e0*/  @P1 BRA `(.L_x_151) ;  /* 0x00000000000c1947 */ /* 0x000fea0003800000 */
[----:B------:R-:W5:Y:S02]  /*45f0*/  LDG.E.U8 R88, desc[UR36][R4.64+0x38] ;  /* 0x0000382404587981 */ /* 0x000f64000c1e1100 */
[----:B-----5:R-:W-:-:S05]  /*4600*/  PRMT R6, R88, 0x8880, RZ ;  /* 0x0000888058067816 */ /* 0x020fca00000000ff */
[----:B------:R-:W-:-:S07]  /*4610*/  IMAD R89, R6, R23, RZ ;  /* 0x0000001706597224 */ /* 0x000fce00078e02ff */
.L_x_151:
[----:B------:R-:W-:Y:S05]  /*4620*/  BSYNC B1 ;  /* 0x0000000000017941 */ /* 0x000fea0003800000 */
.L_x_150:
[----:B0-----:R-:W-:Y:S01]  /*4630*/  @!P1 IMAD R7, R52, R22, R89 ;  /* 0x0000001634079224 */ /* 0x001fe200078e0259 */
[----:B------:R-:W-:Y:S04]  /*4640*/  BSSY B1, `(.L_x_152) ;  /* 0x0000006000017945 */ /* 0x000fe80003800000 */
[----:B------:R0:W-:Y:S01]  /*4650*/  @!P1 STG.E.U8 desc[UR36][R8.64+0x38], R7 ;  /* 0x0000380708009986 */ /* 0x0001e2000c101124 */
[----:B------:R-:W-:Y:S05]  /*4660*/  @P2 BRA `(.L_x_153) ;  /* 0x00000000000c2947 */ /* 0x000fea0003800000 */
[----:B------:R-:W5:Y:S02]  /*4670*/  LDG.E.U8 R88, desc[UR36][R4.64+0x39] ;  /* 0x0000392404587981 */ /* 0x000f64000c1e1100 */
[----:B-----5:R-:W-:-:S05]  /*4680*/  PRMT R6, R88, 0x8880, RZ ;  /* 0x0000888058067816 */ /* 0x020fca00000000ff */
[----:B------:R-:W-:-:S07]  /*4690*/  IMAD R89, R6, R23, RZ ;  /* 0x0000001706597224 */ /* 0x000fce00078e02ff */
.L_x_153:
[----:B------:R-:W-:Y:S05]  /*46a0*/  BSYNC B1 ;  /* 0x0000000000017941 */ /* 0x000fea0003800000 */
.L_x_152:
[----:B------:R-:W-:Y:S01]  /*46b0*/  @!P2 IMAD R53, R53, R22, R89 ;  /* 0x000000163535a224 */ /* 0x000fe200078e0259 */
[----:B------:R-:W-:Y:S04]  /*46c0*/  BSSY B1, `(.L_x_154) ;  /* 0x0000006000017945 */ /* 0x000fe80003800000 */
[----:B------:R0:W-:Y:S01]  /*46d0*/  @!P2 STG.E.U8 desc[UR36][R8.64+0x39], R53 ;  /* 0x000039350800a986 */ /* 0x0001e2000c101124 */
[----:B------:R-:W-:Y:S05]  /*46e0*/  @P5 BRA `(.L_x_155) ;  /* 0x00000000000c5947 */ /* 0x000fea0003800000 */
[----:B------:R-:W5:Y:S02]  /*46f0*/  LDG.E.U8 R88, desc[UR36][R12.64+0x38] ;  /* 0x000038240c587981 */ /* 0x000f64000c1e1100 */
[----:B-----5:R-:W-:-:S05]  /*4700*/  PRMT R4, R88, 0x8880, RZ ;  /* 0x0000888058047816 */ /* 0x020fca00000000ff */
[----:B------:R-:W-:-:S07]  /*4710*/  IMAD R89, R4, R23, RZ ;  /* 0x0000001704597224 */ /* 0x000fce00078e02ff */
.L_x_155:
[----:B------:R-:W-:Y:S05]  /*4720*/  BSYNC B1 ;  /* 0x0000000000017941 */ /* 0x000fea0003800000 */
.L_x_154:
[----:B------:R-:W-:Y:S01]  /*4730*/  @!P5 IMAD R5, R54, R22, R89 ;  /* 0x000000163605d224 */ /* 0x000fe200078e0259 */
[----:B------:R-:W-:Y:S01]  /*4740*/  ISETP.LT.OR P0, PT, R3, 0x3a, !P0 ;  /* 0x0000003a0300780c */ /* 0x000fe20004701670 */
[----:B------:R-:W-:Y:S03]  /*4750*/  BSSY B1, `(.L_x_156) ;  /* 0x0000006000017945 */ /* 0x000fe60003800000 */
[----:B------:R0:W-:Y:S09]  /*4760*/  @!P5 STG.E.U8 desc[UR36][R10.64+0x38], R5 ;  /* 0x000038050a00d986 */ /* 0x0001f2000c101124 */
[----:B------:R-:W-:Y:S05]  /*4770*/  @P0 BRA `(.L_x_157) ;  /* 0x00000000000c0947 */ /* 0x000fea0003800000 */
[----:B------:R-:W5:Y:S02]  /*4780*/  LDG.E.U8 R88, desc[UR36][R12.64+0x39] ;  /* 0x000039240c587981 */ /* 0x000f64000c1e1100 */
[----:B-----5:R-:W-:-:S05]  /*4790*/  PRMT R4, R88, 0x8880, RZ ;  /* 0x0000888058047816 */ /* 0x020fca00000000ff */
[----:B------:R-:W-:-:S07]  /*47a0*/  IMAD R89, R4, R23, RZ ;  /* 0x0000001704597224 */ /* 0x000fce00078e02ff */
.L_x_157:
[----:B------:R-:W-:Y:S05]  /*47b0*/  BSYNC B1 ;  /* 0x0000000000017941 */ /* 0x000fea0003800000 */
.L_x_156:
[----:B------:R-:W-:Y:S01]  /*47c0*/  IMAD R55, R55, R22, R89 ;  /* 0x0000001637377224 */ /* 0x000fe200078e0259 */
[----:B------:R-:W-:Y:S06]  /*47d0*/  @P0 BRA `(.L_x_158) ;  /* 0x0000000c00180947 */ /* 0x000fec0003800000 */
[----:B------:R0:W-:Y:S01]  /*47e0*/  STG.E.U8 desc[UR36][R10.64+0x39], R55 ;  /* 0x000039370a007986 */ /* 0x0001e2000c101124 */
[----:B------:R-:W-:Y:S05]  /*47f0*/  BRA `(.L_x_158) ;  /* 0x0000000c00107947 */ /* 0x000fea0003800000 */
.L_x_29:
[C---:B------:R-:W-:Y:S02]  /*4800*/  ISETP.GE.AND P2, PT, R100.reuse, 0x1, PT ;  /* 0x000000016400780c */ /* 0x040fe40003f46270 */
[----:B------:R-:W-:Y:S02]  /*4810*/  ISETP.GE.AND P1, PT, R100, 0x9, PT ;  /* 0x000000096400780c */ /* 0x000fe40003f26270 */
[C---:B------:R-:W-:Y:S02]  /*4820*/  ISETP.LT.OR P4, PT, R3.reuse, 0x1, !P2 ;  /* 0x000000010300780c */ /* 0x040fe40005781670 */
[C---:B------:R-:W-:Y:S02]  /*4830*/  ISETP.LT.OR P5, PT, R3.reuse, 0x2, !P2 ;  /* 0x000000020300780c */ /* 0x040fe400057a1670 */
[C---:B------:R-:W-:Y:S02]  /*4840*/  ISETP.LT.OR P0, PT, R3.reuse, 0x1, !P1 ;  /* 0x000000010300780c */ /* 0x040fe40004f01670 */
[----:B------:R-:W-:-:S07]  /*4850*/  ISETP.LT.OR P3, PT, R3, 0x2, !P1 ;  /* 0x000000020300780c */ /* 0x000fce0004f61670 */
[-C--:B------:R-:W-:Y:S02]  /*4860*/  @!P4 IMAD R5, R56, R22.reuse, RZ ;  /* 0x000000163805c224 */ /* 0x080fe400078e02ff */
[-C--:B------:R-:W-:Y:S02]  /*4870*/  @!P5 IMAD R57, R57, R22.reuse, RZ ;  /* 0x000000163939d224 */ /* 0x080fe400078e02ff */
[-C--:B------:R-:W-:Y:S01]  /*4880*/  @!P0 IMAD R13, R58, R22.reuse, RZ ;  /* 0x000000163a0d8224 */ /* 0x080fe200078e02ff */
[----:B------:R0:W-:Y:S01]  /*4890*/  @!P4 STG.E.U8 desc[UR36][R92.64], R5 ;  /* 0x000000055c00c986 */ /* 0x0001e2000c101124 */
[----:B------:R-:W-:Y:S01]  /*48a0*/  ISETP.LT.OR P4, PT, R3, 0x9, !P2 ;  /* 0x000000090300780c */ /* 0x000fe20005781670 */
[----:B------:R-:W-:Y:S02]  /*48b0*/  @!P3 IMAD R59, R59, R22, RZ ;  /* 0x000000163b3bb224 */ /* 0x000fe400078e02ff */
[----:B------:R-:W-:Y:S01]  /*48c0*/  @!P5 STG.E.U8 desc[UR36][R92.64+0x1], R57 ;  /* 0x000001395c00d986 */ /* 0x000fe2000c101124 */
[----:B------:R-:W-:-:S03]  /*48d0*/  ISETP.LT.OR P5, PT, R3, 0xa, !P2 ;  /* 0x0000000a0300780c */ /* 0x000fc600057a1670 */
[----:B------:R1:W-:Y:S01]  /*48e0*/  @!P0 STG.E.U8 desc[UR36][R6.64], R13 ;  /* 0x0000000d06008986 */ /* 0x0003e2000c101124 */
[----:B------:R-:W-:-:S03]  /*48f0*/  ISETP.LT.OR P0, PT, R3, 0x9, !P1 ;  /* 0x000000090300780c */ /* 0x000fc60004f01670 */
[----:B------:R-:W-:Y:S01]  /*4900*/  @!P3 STG.E.U8 desc[UR36][R6.64+0x1], R59 ;  /* 0x0000013b0600b986 */ /* 0x000fe2000c101124 */
[----:B------:R-:W-:Y:S01]  /*4910*/  ISETP.LT.OR P3, PT, R3, 0xa, !P1 ;  /* 0x0000000a0300780c */ /* 0x000fe20004f61670 */
[----:B------:R-:W-:-:S04]  /*4920*/  @!P4 IMAD R15, R60, R22, RZ ;  /* 0x000000163c0fc224 */ /* 0x000fc800078e02ff */
[-C--:B------:R-:W-:Y:S01]  /*4930*/  @!P5 IMAD R61, R61, R22.reuse, RZ ;  /* 0x000000163d3dd224 */ /* 0x080fe200078e02ff */
[----:B------:R2:W-:Y:S01]  /*4940*/  @!P4 STG.E.U8 desc[UR36][R92.64+0x8], R15 ;  /* 0x0000080f5c00c986 */ /* 0x0005e2000c101124 */
[C---:B------:R-:W-:Y:S02]  /*4950*/  ISETP.LT.OR P4, PT, R3.reuse, 0x11, !P2 ;  /* 0x000000110300780c */ /* 0x040fe40005781670 */
[-C--:B0-----:R-:W-:Y:S01]  /*4960*/  @!P0 IMAD R5, R62, R22.reuse, RZ ;  /* 0x000000163e058224 */ /* 0x081fe200078e02ff */
[----:B------:R-:W-:Y:S01]  /*4970*/  @!P5 STG.E.U8 desc[UR36][R92.64+0x9], R61 ;  /* 0x0000093d5c00d986 */ /* 0x000fe2000c101124 */
[----:B------:R-:W-:Y:S02]  /*4980*/  ISETP.LT.OR P5, PT, R3, 0x12, !P2 ;  /* 0x000000120300780c */ /* 0x000fe400057a1670 */
[----:B------:R-:W-:Y:S01]  /*4990*/  @!P3 IMAD R63, R63, R22, RZ ;  /* 0x000000163f3fb224 */ /* 0x000fe200078e02ff */
[----:B------:R0:W-:Y:S01]  /*49a0*/  @!P0 STG.E.U8 desc[UR36][R6.64+0x8], R5 ;  /* 0x0000080506008986 */ /* 0x0001e2000c101124 */
[----:B------:R-:W-:-:S03]  /*49b0*/  ISETP.LT.OR P0, PT, R3, 0x11, !P1 ;  /* 0x000000110300780c */ /* 0x000fc60004f01670 */
[----:B------:R-:W-:Y:S01]  /*49c0*/  @!P3 STG.E.U8 desc[UR36][R6.64+0x9], R63 ;  /* 0x0000093f0600b986 */ /* 0x000fe2000c101124 */
[----:B------:R-:W-:Y:S01]  /*49d0*/  ISETP.LT.OR P3, PT, R3, 0x12, !P1 ;  /* 0x000000120300780c */ /* 0x000fe20004f61670 */
[----:B-1----:R-:W-:-:S04]  /*49e0*/  @!P4 IMAD R13, R64, R22, RZ ;  /* 0x00000016400dc224 */ /* 0x002fc800078e02ff */
[-C--:B------:R-:W-:Y:S01]  /*49f0*/  @!P5 IMAD R65, R65, R22.reuse, RZ ;  /* 0x000000164141d224 */ /* 0x080fe200078e02ff */
[----:B------:R1:W-:Y:S01]  /*4a00*/  @!P4 STG.E.U8 desc[UR36][R92.64+0x10], R13 ;  /* 0x0000100d5c00c986 */ /* 0x0003e2000c101124 */
[C---:B------:R-:W-:Y:S02]  /*4a10*/  ISETP.LT.OR P4, PT, R3.reuse, 0x19, !P2 ;  /* 0x000000190300780c */ /* 0x040fe40005781670 */
[-C--:B--2---:R-:W-:Y:S01]  /*4a20*/  @!P0 IMAD R15, R66, R22.reuse, RZ ;  /* 0x00000016420f8224 */ /* 0x084fe200078e02ff */
[----:B------:R-:W-:Y:S01]  /*4a30*/  @!P5 STG.E.U8 desc[UR36][R92.64+0x11], R65 ;  /* 0x000011415c00d986 */ /* 0x000fe2000c101124 */
[----:B------:R-:W-:Y:S02]  /*4a40*/  ISETP.LT.OR P5, PT, R3, 0x1a, !P2 ;  /* 0x0000001a0300780c */ /* 0x000fe400057a1670 */
[----:B------:R-:W-:Y:S01]  /*4a50*/  @!P3 IMAD R67, R67, R22, RZ ;  /* 0x000000164343b224 */ /* 0x000fe200078e02ff */
[----:B------:R2:W-:Y:S01]  /*4a60*/  @!P0 STG.E.U8 desc[UR36][R6.64+0x10], R15 ;  /* 0x0000100f06008986 */ /* 0x0005e2000c101124 */
[----:B------:R-:W-:-:S03]  /*4a70*/  ISETP.LT.OR P0, PT, R3, 0x19, !P1 ;  /* 0x000000190300780c */ /* 0x000fc60004f01670 */
[----:B------:R-:W-:Y:S01]  /*4a80*/  @!P3 STG.E.U8 desc[UR36][R6.64+0x11], R67 ;  /* 0x000011430600b986 */ /* 0x000fe2000c101124 */
[----:B------:R-:W-:Y:S01]  /*4a90*/  ISETP.LT.OR P3, PT, R3, 0x1a, !P1 ;  /* 0x0000001a0300780c */ /* 0x000fe20004f61670 */
[----:B0-----:R-:W-:-:S04]  /*4aa0*/  @!P4 IMAD R5, R68, R22, RZ ;  /* 0x000000164405c224 */ /* 0x001fc800078e02ff */
[-C--:B------:R-:W-:Y:S01]  /*4ab0*/  @!P5 IMAD R69, R69, R22.reuse, RZ ;  /* 0x000000164545d224 */ /* 0x080fe200078e02ff */
[----:B------:R0:W-:Y:S01]  /*4ac0*/  @!P4 STG.E.U8 desc[UR36][R92.64+0x18], R5 ;  /* 0x000018055c00c986 */ /* 0x0001e2000c101124 */
[C---:B------:R-:W-:Y:S02]  /*4ad0*/  ISETP.LT.OR P4, PT, R3.reuse, 0x21, !P2 ;  /* 0x000000210300780c */ /* 0x040fe40005781670 */
[-C--:B-1----:R-:W-:Y:S01]  /*4ae0*/  @!P0 IMAD R13, R70, R22.reuse, RZ ;  /* 0x00000016460d8224 */ /* 0x082fe200078e02ff */
[----:B------:R-:W-:Y:S01]  /*4af0*/  @!P5 STG.E.U8 desc[UR36][R92.64+0x19], R69 ;  /* 0x000019455c00d986 */ /* 0x000fe2000c101124 */
[----:B------:R-:W-:Y:S02]  /*4b00*/  ISETP.LT.OR P5, PT, R3, 0x22, !P2 ;  /* 0x000000220300780c */ /* 0x000fe400057a1670 */
[----:B------:R-:W-:Y:S01]  /*4b10*/  @!P3 IMAD R71, R71, R22, RZ ;  /* 0x000000164747b224 */ /* 0x000fe200078e02ff */
[----:B------:R1:W-:Y:S01]  /*4b20*/  @!P0 STG.E.U8 desc[UR36][R6.64+0x18], R13 ;  /* 0x0000180d06008986 */ /* 0x0003e2000c101124 */
[----:B------:R-:W-:-:S03]  /*4b30*/  ISETP.LT.OR P0, PT, R3, 0x21, !P1 ;  /* 0x000000210300780c */ /* 0x000fc60004f01670 */
[----:B------:R-:W-:Y:S01]  /*4b40*/  @!P3 STG.E.U8 desc[UR36][R6.64+0x19], R71 ;  /* 0x000019470600b986 */ /* 0x000fe2000c101124 */
[----:B------:R-:W-:Y:S01]  /*4b50*/  ISETP.LT.OR P3, PT, R3, 0x22, !P1 ;  /* 0x000000220300780c */ /* 0x000fe20004f61670 */
[----:B--2---:R-:W-:-:S04]  /*4b60*/  @!P4 IMAD R15, R72, R22, RZ ;  /* 0x00000016480fc224 */ /* 0x004fc800078e02ff */
        /* <DEDUP_REMOVED lines=32> */
[----:B------:R-:W-:-:S02]  /*4d70*/  ISETP.GE.AND P0, PT, R100, 0x81, PT ;  /* 0x000000816400780c */ /* 0x000fc40003f06270 */
[C---:B------:R-:W-:Y:S01]  /*4d80*/  ISETP.LT.OR P5, PT, R3.reuse, 0x39, !P1 ;  /* 0x000000390300780c */ /* 0x040fe20004fa1670 */
[----:B------:R-:W-:Y:S01]  /*4d90*/  @!P3 STG.E.U8 desc[UR36][R6.64+0x31], R83 ;  /* 0x000031530600b986 */ /* 0x000fe2000c101124 */
[C---:B------:R-:W-:Y:S01]  /*4da0*/  ISETP.LT.OR P1, PT, R3.reuse, 0x3a, !P1 ;  /* 0x0000003a0300780c */ /* 0x040fe20004f21670 */
[----:B--2---:R-:W-:Y:S01]  /*4db0*/  @!P4 IMAD R15, R84, R22, RZ ;  /* 0x00000016540fc224 */ /* 0x004fe200078e02ff */
[----:B------:R-:W-:-:S03]  /*4dc0*/  ISETP.LT.OR P3, PT, R3, 0x1, !P0 ;  /* 0x000000010300780c */ /* 0x000fc60004761670 */
[----:B------:R-:W-:Y:S01]  /*4dd0*/  @!P2 IMAD R85, R85, R22, RZ ;  /* 0x000000165555a224 */ /* 0x000fe200078e02ff */
[----:B------:R-:W-:Y:S01]  /*4de0*/  @!P4 STG.E.U8 desc[UR36][R92.64+0x38], R15 ;  /* 0x0000380f5c00c986 */ /* 0x000fe2000c101124 */
[----:B------:R-:W-:-:S03]  /*4df0*/  ISETP.LT.OR P4, PT, R3, 0x2, !P0 ;  /* 0x000000020300780c */ /* 0x000fc60004781670 */
[----:B------:R-:W-:Y:S01]  /*4e00*/  @!P2 STG.E.U8 desc[UR36][R92.64+0x39], R85 ;  /* 0x000039555c00a986 */ /* 0x000fe2000c101124 */
[-C--:B0-----:R-:W-:Y:S01]  /*4e10*/  @!P5 IMAD R5, R86, R22.reuse, RZ ;  /* 0x000000165605d224 */ /* 0x081fe200078e02ff */
[----:B------:R-:W-:Y:S01]  /*4e20*/  ISETP.GE.AND P2, PT, R100, 0x89, PT ;  /* 0x000000896400780c */ /* 0x000fe20003f46270 */
[-C--:B------:R-:W-:Y:S02]  /*4e30*/  @!P1 IMAD R87, R87, R22.reuse, RZ ;  /* 0x0000001657579224 */ /* 0x080fe400078e02ff */
[----:B-1----:R-:W-:Y:S01]  /*4e40*/  @!P3 IMAD R13, R24, R22, RZ ;  /* 0x00000016180db224 */ /* 0x002fe200078e02ff */
[----:B------:R0:W-:Y:S01]  /*4e50*/  @!P5 STG.E.U8 desc[UR36][R6.64+0x38], R5 ;  /* 0x000038050600d986 */ /* 0x0001e2000c101124 */
[----:B------:R-:W-:-:S03]  /*4e60*/  ISETP.LT.OR P5, PT, R3, 0x1, !P2 ;  /* 0x000000010300780c */ /* 0x000fc600057a1670 */
[----:B------:R-:W-:Y:S01]  /*4e70*/  @!P4 IMAD R25, R25, R22, RZ ;  /* 0x000000161919c224 */ /* 0x000fe200078e02ff */
[----:B------:R-:W-:Y:S01]  /*4e80*/  @!P1 STG.E.U8 desc[UR36][R6.64+0x39], R87 ;  /* 0x0000395706009986 */ /* 0x000fe2000c101124 */
[----:B------:R-:W-:-:S03]  /*4e90*/  ISETP.LT.OR P1, PT, R3, 0x2, !P2 ;  /* 0x000000020300780c */ /* 0x000fc60005721670 */
[----:B------:R-:W-:Y:S01]  /*4ea0*/  @!P3 STG.E.U8 desc[UR36][R8.64], R13 ;  /* 0x0000000d0800b986 */ /* 0x000fe2000c101124 */
[----:B------:R-:W-:-:S03]  /*4eb0*/  ISETP.LT.OR P3, PT, R3, 0x9, !P0 ;  /* 0x000000090300780c */ /* 0x000fc60004761670 */
[----:B------:R-:W-:Y:S01]  /*4ec0*/  @!P4 STG.E.U8 desc[UR36][R8.64+0x1], R25 ;  /* 0x000001190800c986 */ /* 0x000fe2000c101124 */
[----:B------:R-:W-:Y:S01]  /*4ed0*/  ISETP.LT.OR P4, PT, R3, 0xa, !P0 ;  /* 0x0000000a0300780c */ /* 0x000fe20004781670 */
[----:B0-----:R-:W-:-:S04]  /*4ee0*/  @!P5 IMAD R5, R26, R22, RZ ;  /* 0x000000161a05d224 */ /* 0x001fc800078e02ff */
[-C--:B------:R-:W-:Y:S01]  /*4ef0*/  @!P1 IMAD R27, R27, R22.reuse, RZ ;  /* 0x000000161b1b9224 */ /* 0x080fe200078e02ff */
[----:B------:R0:W-:Y:S01]  /*4f00*/  @!P5 STG.E.U8 desc[UR36][R10.64], R5 ;  /* 0x000000050a00d986 */ /* 0x0001e2000c101124 */
[C---:B------:R-:W-:Y:S02]  /*4f10*/  ISETP.LT.OR P5, PT, R3.reuse, 0x9, !P2 ;  /* 0x000000090300780c */ /* 0x040fe400057a1670 */
[-C--:B------:R-:W-:Y:S01]  /*4f20*/  @!P3 IMAD R15, R28, R22.reuse, RZ ;  /* 0x000000161c0fb224 */ /* 0x080fe200078e02ff */
[----:B------:R-:W-:Y:S01]  /*4f30*/  @!P1 STG.E.U8 desc[UR36][R10.64+0x1], R27 ;  /* 0x0000011b0a009986 */ /* 0x000fe2000c101124 */
[----:B------:R-:W-:Y:S02]  /*4f40*/  ISETP.LT.OR P1, PT, R3, 0xa, !P2 ;  /* 0x0000000a0300780c */ /* 0x000fe40005721670 */
[----:B------:R-:W-:Y:S01]  /*4f50*/  @!P4 IMAD R29, R29, R22, RZ ;  /* 0x000000161d1dc224 */ /* 0x000fe200078e02ff */
        /* <DEDUP_REMOVED lines=40> */
[----:B-1----:R-:W-:-:S04]  /*51e0*/  @!P5 IMAD R13, R42, R22, RZ ;  /* 0x000000162a0dd224 */ /* 0x002fc800078e02ff */
        /* <DEDUP_REMOVED lines=12> */
[----:B------:R-:W-:-:S04]  /*52b0*/  @!P1 IMAD R7, R46, R22, RZ ;  /* 0x000000162e079224 */ /* 0x000fc800078e02ff */
[-C--:B------:R-:W-:Y:S01]  /*52c0*/  @!P3 IMAD R47, R47, R22.reuse, RZ ;  /* 0x000000162f2fb224 */ /* 0x080fe200078e02ff */
[----:B------:R1:W-:Y:S01]  /*52d0*/  @!P1 STG.E.U8 desc[UR36][R10.64+0x28], R7 ;  /* 0x000028070a009986 */ /* 0x0003e2000c101124 */
[----:B------:R-:W-:Y:S02]  /*52e0*/  ISETP.LT.OR P1, PT, R3, 0x31, !P2 ;  /* 0x000000310300780c */ /* 0x000fe40005721670 */
[----:B------:R-:W-:Y:S01]  /*52f0*/  @!P4 IMAD R49, R49, R22, RZ ;  /* 0x000000163131c224 */ /* 0x000fe200078e02ff */
[----:B------:R2:W-:Y:S01]  /*5300*/  @!P3 STG.E.U8 desc[UR36][R10.64+0x29], R47 ;  /* 0x0000292f0a00b986 */ /* 0x0005e2000c101124 */
[C---:B------:R-:W-:Y:S02]  /*5310*/  ISETP.LT.OR P3, PT, R3.reuse, 0x39, !P0 ;  /* 0x000000390300780c */ /* 0x040fe40004761670 */
[C---:B------:R-:W-:Y:S01]  /*5320*/  ISETP.LT.OR P0, PT, R3.reuse, 0x3a, !P0 ;  /* 0x0000003a0300780c */ /* 0x040fe20004701670 */
[----:B------:R2:W-:Y:S01]  /*5330*/  @!P4 STG.E.U8 desc[UR36][R8.64+0x31], R49 ;  /* 0x000031310800c986 */ /* 0x0005e2000c101124 */
[----:B------:R-:W-:-:S03]  /*5340*/  ISETP.LT.OR P4, PT, R3, 0x32, !P2 ;  /* 0x000000320300780c */ /* 0x000fc60005781670 */
[----:B------:R2:W-:Y:S01]  /*5350*/  @!P5 STG.E.U8 desc[UR36][R8.64+0x30], R13 ;  /* 0x0000300d0800d986 */ /* 0x0005e2000c101124 */
[C---:B------:R-:W-:Y:S02]  /*5360*/  ISETP.LT.OR P5, PT, R3.reuse, 0x39, !P2 ;  /* 0x000000390300780c */ /* 0x040fe400057a1670 */
[----:B------:R-:W-:Y:S01]  /*5370*/  ISETP.LT.OR P2, PT, R3, 0x3a, !P2 ;  /* 0x0000003a0300780c */ /* 0x000fe20005741670 */
[-C--:B------:R-:W-:Y:S02]  /*5380*/  @!P1 IMAD R3, R50, R22.reuse, RZ ;  /* 0x0000001632039224 */ /* 0x080fe400078e02ff */
[-C--:B0-----:R-:W-:Y:S02]  /*5390*/  @!P3 IMAD R5, R52, R22.reuse, RZ ;  /* 0x000000163405b224 */ /* 0x081fe400078e02ff */
[-C--:B------:R-:W-:Y:S01]  /*53a0*/  @!P0 IMAD R53, R53, R22.reuse, RZ ;  /* 0x0000001635358224 */ /* 0x080fe200078e02ff */
[----:B------:R2:W-:Y:S01]  /*53b0*/  @!P1 STG.E.U8 desc[UR36][R10.64+0x30], R3 ;  /* 0x000030030a009986 */ /* 0x0005e2000c101124 */
[----:B------:R-:W-:-:S04]  /*53c0*/  @!P4 IMAD R51, R51, R22, RZ ;  /* 0x000000163333c224 */ /* 0x000fc800078e02ff */
[-C--:B-1----:R-:W-:Y:S01]  /*53d0*/  @!P5 IMAD R7, R54, R22.reuse, RZ ;  /* 0x000000163607d224 */ /* 0x082fe200078e02ff */
[----:B------:R2:W-:Y:S01]  /*53e0*/  @!P4 STG.E.U8 desc[UR36][R10.64+0x31], R51 ;  /* 0x000031330a00c986 */ /* 0x0005e2000c101124 */
[----:B------:R-:W-:-:S03]  /*53f0*/  @!P2 IMAD R55, R55, R22, RZ ;  /* 0x000000163737a224 */ /* 0x000fc600078e02ff */
[----:B------:R2:W-:Y:S04]  /*5400*/  @!P3 STG.E.U8 desc[UR36][R8.64+0x38], R5 ;  /* 0x000038050800b986 */ /* 0x0005e8000c101124 */
[----:B------:R2:W-:Y:S04]  /*5410*/  @!P0 STG.E.U8 desc[UR36][R8.64+0x39], R53 ;  /* 0x0000393508008986 */ /* 0x0005e8000c101124 */
[----:B------:R2:W-:Y:S04]  /*5420*/  @!P5 STG.E.U8 desc[UR36][R10.64+0x38], R7 ;  /* 0x000038070a00d986 */ /* 0x0005e8000c101124 */
[----:B------:R2:W-:Y:S02]  /*5430*/  @!P2 STG.E.U8 desc[UR36][R10.64+0x39], R55 ;  /* 0x000039370a00a986 */ /* 0x0005e4000c101124 */
.L_x_158:
[----:B------:R-:W-:Y:S05]  /*5440*/  BSYNC B0 ;  /* 0x0000000000007941 */ /* 0x000fea0003800000 */
.L_x_28:
[----:B------:R-:W-:Y:S01]  /*5450*/  ULDC UR4, c[0x0][0xc] ;  /* 0x0000030000047ab9 */ /* 0x000fe20000000800 */
[----:B------:R-:W-:Y:S01]  /*5460*/  ULDC UR5, c[0x0][0x10] ;  /* 0x0000040000057ab9 */ /* 0x000fe20000000800 */
[----:B--2---:R-:W2:Y:S01]  /*5470*/  LDC R3, c[0x0][0x14] ;  /* 0x00000500ff037b82 */ /* 0x004ea20000000800 */
[----:B------:R-:W-:Y:S01]  /*5480*/  UIMAD.WIDE.U32 UR4, UR4, UR5, URZ ;  /* 0x00000005040472a5 */ /* 0x000fe2000f8e003f */
[----:B------:R-:W-:Y:S02]  /*5490*/  IMAD.MOV.U32 R91, RZ, RZ, -0x1 ;  /* 0xffffffffff5b7424 */ /* 0x000fe400078e00ff */
[----:B------:R-:W-:-:S03]  /*54a0*/  IMAD.MOV.U32 R89, RZ, RZ, -0x1 ;  /* 0xffffffffff597424 */ /* 0x000fc600078e00ff */
[----:B--2---:R-:W-:-:S04]  /*54b0*/  IMAD.WIDE.U32 R16, R3, UR4, R16 ;  /* 0x0000000403107c25 */ /* 0x004fc8000f8e0010 */
[----:B------:R-:W-:Y:S01]  /*54c0*/  IMAD R3, R3, UR5, RZ ;  /* 0x0000000503037c24 */ /* 0x000fe2000f8e02ff */
[----:B------:R-:W-:Y:S02]  /*54d0*/  ULDC.64 UR4, c[0x0][0x650] ;  /* 0x0001940000047ab9 */ /* 0x000fe40000000a00 */
[----:B------:R-:W-:Y:S01]  /*54e0*/  ISETP.GE.U32.AND P0, PT, R16, UR4, PT ;  /* 0x0000000410007c0c */ /* 0x000fe2000bf06070 */
[--C-:B------:R-:W-:Y:S01]  /*54f0*/  IMAD.IADD R17, R17, 0x1, R3.reuse ;  /* 0x0000000111117824 */ /* 0x100fe200078e0203 */
[----:B------:R-:W-:-:S04]  /*5500*/  PRMT R3, RZ, 0x7610, R3 ;  /* 0x00007610ff037816 */ /* 0x000fc80000000003 */
[----:B------:R-:W-:-:S13]  /*5510*/  ISETP.GE.U32.AND.EX P0, PT, R17, UR5, PT, P0 ;  /* 0x0000000511007c0c */ /* 0x000fda000bf06100 */
[----:B------:R-:W-:Y:S05]  /*5520*/  @P0 BRA `(.L_x_159) ;  /* 0x0000000400640947 */ /* 0x000fea0003800000 */
[----:B------:R-:W2:Y:S01]  /*5530*/  S2R R12, SR_CTAID.X ;  /* 0x00000000000c7919 */ /* 0x000ea20000002500 */
[----:B0--3--:R-:W0:Y:S01]  /*5540*/  LDC.64 R10, c[0x0][0x628] ;  /* 0x00018a00ff0a7b82 */ /* 0x009e220000000a00 */
[----:B------:R-:W-:Y:S01]  /*5550*/  ULDC UR4, c[0x0][0x150] ;  /* 0x0000540000047ab9 */ /* 0x000fe20000000800 */
[----:B------:R-:W-:Y:S01]  /*5560*/  IMAD.MOV.U32 R8, RZ, RZ, R16 ;  /* 0x000000ffff087224 */ /* 0x000fe200078e0010 */
[----:B------:R-:W3:Y:S01]  /*5570*/  S2R R24, SR_CTAID.Y ;  /* 0x0000000000187919 */ /* 0x000ee20000002600 */
[----:B------:R-:W-:-:S04]  /*5580*/  IMAD.MOV.U32 R9, RZ, RZ, R17 ;  /* 0x000000ffff097224 */ /* 0x000fc800078e0011 */
[----:B------:R-:W1:Y:S08]  /*5590*/  LDC R21, c[0x0][0x144] ;  /* 0x00005100ff157b82 */ /* 0x000e700000000800 */
[----:B------:R-:W1:Y:S08]  /*55a0*/  LDC R0, c[0x0][0x630] ;  /* 0x00018c00ff007b82 */ /* 0x000e700000000800 */
[----:B------:R-:W1:Y:S01]  /*55b0*/  LDC.64 R14, c[0x0][0x620] ;  /* 0x00018800ff0e7b82 */ /* 0x000e620000000a00 */
[----:B0-----:R-:W-:-:S04]  /*55c0*/  ISETP.NE.U32.AND P0, PT, R10, RZ, PT ;  /* 0x000000ff0a00720c */ /* 0x001fc80003f05070 */
[----:B------:R-:W-:Y:S02]  /*55d0*/  ISETP.NE.AND.EX P0, PT, R11, RZ, PT, P0 ;  /* 0x000000ff0b00720c */ /* 0x000fe40003f05300 */
[----:B--2---:R-:W-:-:S05]  /*55e0*/  I2FP.F32.U32 R3, R12 ;  /* 0x0000000c00037245 */ /* 0x004fca0000201000 */
[----:B------:R-:W-:-:S04]  /*55f0*/  FMUL R3, R3, UR4 ;  /* 0x0000000403037c20 */ /* 0x000fc80008400000 */
[----:B------:R0:W2:Y:S02]  /*5600*/  F2I.U32.TRUNC.NTZ R20, R3 ;  /* 0x0000000300147305 */ /* 0x0000a4000020f000 */
[----:B---3--:R-:W-:Y:S05]  /*5610*/  @!P0 BRA `(.L_x_160) ;  /* 0x0000000000288947 */ /* 0x008fea0003800000 */
[----:B0-----:R-:W0:Y:S02]  /*5620*/  LDC R3, c[0x0][0x634] ;  /* 0x00018d00ff037b82 */ /* 0x001e240000000800 */
        /* <DEDUP_REMOVED lines=9> */
.L_x_160:
[----:B------:R-:W3:Y:S01]  /*56c0*/  LDC.64 R28, c[0x0][0x640] ;  /* 0x00019000ff1c7b82 */ /* 0x000ee20000000a00 */
[-CC-:B-1----:R-:W-:Y:S01]  /*56d0*/  SHF.R.U64 R89, R8, R0.reuse, R9.reuse ;  /* 0x0000000008597219 */ /* 0x182fe20000001209 */
[----:B--2---:R-:W-:Y:S01]  /*56e0*/  IMAD.MOV R20, RZ, RZ, -R20 ;  /* 0x000000ffff147224 */ /* 0x004fe200078e0a14 */
[----:B------:R-:W-:Y:S01]  /*56f0*/  SHF.R.U32.HI R0, RZ, R0, R9 ;  /* 0x00000000ff007219 */ /* 0x000fe20000011609 */
[----:B------:R-:W-:Y:S01]  /*5700*/  ULDC UR4, c[0x0][0x154] ;  /* 0x0000550000047ab9 */ /* 0x000fe20000000800 */
[----:B0-----:R-:W-:Y:S01]  /*5710*/  IADD3 R3, P0, RZ, -R89, RZ ;  /* 0x80000059ff037210 */ /* 0x001fe20007f1e0ff */
[----:B------:R-:W-:Y:S02]  /*5720*/  IMAD R21, R21, R20, R12 ;  /* 0x0000001415157224 */ /* 0x000fe400078e020c */
[----:B------:R-:W0:Y:S01]  /*5730*/  LDC R6, c[0x0][0x618] ;  /* 0x00018600ff067b82 */ /* 0x000e220000000800 */
[----:B------:R-:W-:Y:S02]  /*5740*/  IMAD.MOV.U32 R7, RZ, RZ, 0x1 ;  /* 0x00000001ff077424 */ /* 0x000fe400078e00ff */
[----:B------:R-:W-:-:S04]  /*5750*/  IMAD.X R5, RZ, RZ, ~R0, P0 ;  /* 0x000000ffff057224 */ /* 0x000fc800000e0e00 */
[-C--:B------:R-:W-:Y:S01]  /*5760*/  IMAD R0, R5, R14.reuse, RZ ;  /* 0x0000000e05007224 */ /* 0x080fe200078e02ff */
[----:B------:R-:W1:Y:S01]  /*5770*/  LDC R8, c[0x0][0x608] ;  /* 0x00018200ff087b82 */ /* 0x000e620000000800 */
[----:B------:R-:W-:-:S04]  /*5780*/  IMAD.WIDE.U32 R4, R3, R14, R16 ;  /* 0x0000000e03047225 */ /* 0x000fc800078e0010 */
[----:B------:R-:W-:Y:S01]  /*5790*/  IMAD R3, R3, R15, R0 ;  /* 0x0000000f03037224 */ /* 0x000fe200078e0200 */
[----:B------:R-:W-:Y:S02]  /*57a0*/  I2FP.F32.U32 R0, R24 ;  /* 0x0000001800007245 */ /* 0x000fe40000201000 */
[----:B------:R-:W2:Y:S01]  /*57b0*/  LDC R26, c[0x0][0x658] ;  /* 0x00019600ff1a7b82 */ /* 0x000ea20000000800 */
[----:B------:R-:W-:Y:S01]  /*57c0*/  IMAD.IADD R3, R5, 0x1, R3 ;  /* 0x0000000105037824 */ /* 0x000fe200078e0203 */
[----:B---3--:R-:W-:Y:S01]  /*57d0*/  ISETP.NE.U32.AND P0, PT, R28, RZ, PT ;  /* 0x000000ff1c00720c */ /* 0x008fe20003f05070 */
[----:B------:R-:W-:Y:S01]  /*57e0*/  FMUL R0, R0, UR4 ;  /* 0x0000000400007c20 */ /* 0x000fe20008400000 */
[----:B------:R-:W-:Y:S02]  /*57f0*/  IMAD.MOV.U32 R5, RZ, RZ, -0x1 ;  /* 0xffffffffff057424 */ /* 0x000fe400078e00ff */
[----:B------:R-:W-:Y:S01]  /*5800*/  ISETP.NE.AND.EX P0, PT, R29, RZ, PT, P0 ;  /* 0x000000ff1d00720c */ /* 0x000fe20003f05300 */
[----:B------:R3:W2:Y:S01]  /*5810*/  F2I.U32.TRUNC.NTZ R13, R0 ;  /* 0x00000000000d7305 */ /* 0x0006a2000020f000 */
[----:B------:R-:W3:Y:S01]  /*5820*/  LDC R15, c[0x0][0x148] ;  /* 0x00005200ff0f7b82 */ /* 0x000ee20000000800 */
[----:B0-----:R-:W-:-:S02]  /*5830*/  SHF.R.U64 R12, R4, R6, R3 ;  /* 0x00000006040c7219 */ /* 0x001fc40000001203 */
[----:B------:R-:W-:-:S05]  /*5840*/  SHF.R.U32.HI R3, RZ, R6, R3 ;  /* 0x00000006ff037219 */ /* 0x000fca0000011603 */
[----:B------:R-:W0:Y:S01]  /*5850*/  LDC R20, c[0x0][0x600] ;  /* 0x00018000ff147b82 */ /* 0x000e220000000800 */
[-CC-:B-1----:R-:W-:Y:S02]  /*5860*/  SHF.R.U64 R10, R12, R8.reuse, R3.reuse ;  /* 0x000000080c0a7219 */ /* 0x182fe40000001203 */
[----:B------:R-:W-:-:S05]  /*5870*/  SHF.R.U32.HI R3, RZ, R8, R3 ;  /* 0x00000008ff037219 */ /* 0x000fca0000011603 */
[----:B------:R-:W1:Y:S01]  /*5880*/  LDC R27, c[0x0][0x648] ;  /* 0x00019200ff1b7b82 */ /* 0x000e620000000800 */
[-C--:B--2---:R-:W-:Y:S02]  /*5890*/  SHF.L.U32 R4, R5, R26.reuse, RZ ;  /* 0x0000001a05047219 */ /* 0x084fe400000006ff */
[-CC-:B------:R-:W-:Y:S02]  /*58a0*/  SHF.R.U64 R14, R10, R26.reuse, R3.reuse ;  /* 0x0000001a0a0e7219 */ /* 0x180fe40000001203 */
[----:B------:R-:W-:Y:S02]  /*58b0*/  SHF.R.U32.HI R5, RZ, R26, R3 ;  /* 0x0000001aff057219 */ /* 0x000fe40000011603 */
[----:B------:R-:W-:Y:S01]  /*58c0*/  LOP3.LUT R25, RZ, R4, RZ, 0x33, !PT ;  /* 0x00000004ff197212 */ /* 0x000fe200078e33ff */
[----:B------:R-:W2:Y:S01]  /*58d0*/  LDC R30, c[0x0][0x638] ;  /* 0x00018e00ff1e7b82 */ /* 0x000ea20000000800 */
[----:B------:R-:W-:Y:S01]  /*58e0*/  SHF.L.U32 R26, R7, R26, RZ ;  /* 0x0000001a071a7219 */ /* 0x000fe200000006ff */
[----:B------:R-:W-:-:S06]  /*58f0*/  IMAD.MOV.U32 R4, RZ, RZ, R14 ;  /* 0x000000ffff047224 */ /* 0x000fcc00078e000e */
[----:B------:R-:W0:Y:S01]  /*5900*/  LDC R31, c[0x0][0x610] ;  /* 0x00018400ff1f7b82 */ /* 0x000e220000000800 */
[----:B------:R-:W-:Y:S05]  /*5910*/  @!P0 BRA `(.L_x_161) ;  /* 0x0000000000288947 */ /* 0x000fea0003800000 */
[----:B------:R-:W4:Y:S02]  /*5920*/  LDC R3, c[0x0][0x64c] ;  /* 0x00019300ff037b82 */ /* 0x000f240000000800 */
[----:B----4-:R-:W-:-:S05]  /*5930*/  IADD3 R3, P0, R14, R3, RZ ;  /* 0x000000030e037210 */ /* 0x010fca0007f1e0ff */
        /* <DEDUP_REMOVED lines=8> */
.L_x_161:
[----:B------:R-:W-:Y:S01]  /*59c0*/  ISETP.NE.AND P0, PT, R2, 0x1, PT ;  /* 0x000000010200780c */ /* 0x000fe20003f05270 */
[----:B0-----:R-:W-:Y:S01]  /*59d0*/  VIADD R7, R20, 0xffffffff ;  /* 0xffffffff14077836 */ /* 0x001fe20000000000 */
[----:B-1-3--:R-:W-:Y:S01]  /*59e0*/  SHF.R.U64 R0, R4, R27, R5 ;  /* 0x0000001b04007219 */ /* 0x00afe20000001205 */
[----:B------:R-:W-:Y:S01]  /*59f0*/  IMAD.MOV R13, RZ, RZ, -R13 ;  /* 0x000000ffff0d7224 */ /* 0x000fe200078e0a0d */
[----:B------:R-:W-:Y:S01]  /*5a00*/  LOP3.LUT R5, R10, R25, RZ, 0xc0, !PT ;  /* 0x000000190a057212 */ /* 0x000fe200078ec0ff */
[----:B------:R-:W-:Y:S01]  /*5a10*/  IMAD.MOV.U32 R4, RZ, RZ, 0x1 ;  /* 0x00000001ff047424 */ /* 0x000fe200078e00ff */
[----:B------:R-:W-:Y:S01]  /*5a20*/  LOP3.LUT R12, R12, R7, RZ, 0xc0, !PT ;  /* 0x000000070c0c7212 */ /* 0x000fe200078ec0ff */
[----:B------:R-:W-:Y:S02]  /*5a30*/  IMAD.MOV R3, RZ, RZ, -R0 ;  /* 0x000000ffff037224 */ /* 0x000fe400078e0a00 */
[----:B------:R-:W-:Y:S02]  /*5a40*/  IMAD R0, R26, R0, R5 ;  /* 0x000000001a007224 */ /* 0x000fe400078e0205 */
[----:B--2---:R-:W-:-:S02]  /*5a50*/  IMAD R3, R3, R30, R14 ;  /* 0x0000001e03037224 */ /* 0x004fc400078e020e */
[----:B------:R-:W-:Y:S02]  /*5a60*/  @P0 IMAD R21, R15, R13, R24 ;  /* 0x0000000d0f150224 */ /* 0x000fe400078e0218 */
[----:B------:R-:W-:Y:S01]  /*5a70*/  IMAD R5, R3, R20, R12 ;  /* 0x0000001403057224 */ /* 0x000fe200078e020c */
[----:B------:R-:W-:Y:S01]  /*5a80*/  PRMT R3, R4, 0x7610, R3 ;  /* 0x0000761004037816 */ /* 0x000fe20000000003 */
[----:B------:R-:W-:-:S05]  /*5a90*/  IMAD R0, R0, R31, R21 ;  /* 0x0000001f00007224 */ /* 0x000fca00078e0215 */
[----:B------:R-:W-:Y:S02]  /*5aa0*/  SEL R91, R5, R0, !P0 ;  /* 0x00000000055b7207 */ /* 0x000fe40004000000 */
[----:B------:R-:W-:-:S07]  /*5ab0*/  SEL R0, R0, R5, !P0 ;  /* 0x0000000500007207 */ /* 0x000fce0004000000 */
.L_x_159:
[----:B------:R-:W-:Y:S01]  /*5ac0*/  LOP3.LUT P0, RZ, R3, 0xff, RZ, 0xc0, !PT ;  /* 0x000000ff03ff7812 */ /* 0x000fe2000780c0ff */
[----:B------:R-:W-:-:S12]  /*5ad0*/  IMAD.MOV.U32 R90, RZ, RZ, R0 ;  /* 0x000000ffff5a7224 */ /* 0x000fd800078e0000 */
[----:B------:R-:W-:Y:S05]  /*5ae0*/  @P0 BRA `(.L_x_162) ;  /* 0xffffffb400140947 */ /* 0x000fea000383ffff */
[----:B------:R-:W-:Y:S05]  /*5af0*/  EXIT ;  /* 0x000000000000794d */ /* 0x000fea0003800000 */
.L_x_3:
[----:B0-----:R-:W-:Y:S01]  /*5b00*/  ULDC.64 UR4, c[0x0][0x650] ;  /* 0x0001940000047ab9 */ /* 0x001fe20000000a00 */
        /* <DEDUP_REMOVED lines=25> */
.L_x_164:
[--C-:B------:R-:W-:Y:S01]  /*5ca0*/  SHF.R.U64 R12, R10, R14, R11.reuse ;  /* 0x0000000e0a0c7219 */ /* 0x100fe2000000120b */
[----:B------:R-:W0:Y:S01]  /*5cb0*/  LDC R22, c[0x0][0x618] ;  /* 0x00018600ff167b82 */ /* 0x000e220000000800 */
[----:B------:R-:W-:Y:S01]  /*5cc0*/  I2FP.F32.U32 R6, R4 ;  /* 0x0000000400067245 */ /* 0x000fe20000201000 */
[----:B------:R-:W-:Y:S01]  /*5cd0*/  ULDC UR4, c[0x0][0x150] ;  /* 0x0000540000047ab9 */ /* 0x000fe20000000800 */
[----:B------:R-:W-:Y:S02]  /*5ce0*/  SHF.R.U32.HI R5, RZ, R14, R11 ;  /* 0x0000000eff057219 */ /* 0x000fe4000001160b */
[----:B------:R-:W-:Y:S01]  /*5cf0*/  IADD3 R9, P0, RZ, -R12, RZ ;  /* 0x8000000cff097210 */ /* 0x000fe20007f1e0ff */
[----:B------:R-:W-:Y:S01]  /*5d00*/  FMUL R11, R6, UR4 ;  /* 0x00000004060b7c20 */ /* 0x000fe20008400000 */
[----:B------:R-:W-:Y:S01]  /*5d10*/  ULDC UR4, c[0x0][0x154] ;  /* 0x0000550000047ab9 */ /* 0x000fe20000000800 */
[----:B------:R-:W1:Y:S02]  /*5d20*/  LDC.64 R24, c[0x0][0x640] ;  /* 0x00019000ff187b82 */ /* 0x000e640000000a00 */
[----:B------:R-:W-:-:S02]  /*5d30*/  IMAD.X R5, RZ, RZ, ~R5, P0 ;  /* 0x000000ffff057224 */ /* 0x000fc400000e0e05 */
[----:B------:R-:W2:Y:S01]  /*5d40*/  F2I.U32.TRUNC.NTZ R11, R11 ;  /* 0x0000000b000b7305 */ /* 0x000ea2000020f000 */
[----:B------:R-:W-:-:S03]  /*5d50*/  IMAD.WIDE.U32 R6, R9, R20, R16 ;  /* 0x0000001409067225 */ /* 0x000fc600078e0010 */
[----:B------:R-:W3:Y:S01]  /*5d60*/  LDC R13, c[0x0][0x144] ;  /* 0x00005100ff0d7b82 */ /* 0x000ee20000000800 */
[----:B------:R-:W-:-:S04]  /*5d70*/  IMAD R8, R5, R20, RZ ;  /* 0x0000001405087224 */ /* 0x000fc800078e02ff */
[----:B------:R-:W-:Y:S02]  /*5d80*/  IMAD R5, R9, R21, R8 ;  /* 0x0000001509057224 */ /* 0x000fe400078e0208 */
[----:B------:R-:W-:Y:S01]  /*5d90*/  IMAD.MOV.U32 R8, RZ, RZ, -0x1 ;  /* 0xffffffffff087424 */ /* 0x000fe200078e00ff */
[----:B------:R-:W4:Y:S01]  /*5da0*/  LDC R14, c[0x0][0x608] ;  /* 0x00018200ff0e7b82 */ /* 0x000f220000000800 */
[----:B------:R-:W-:Y:S01]  /*5db0*/  IMAD.IADD R5, R7, 0x1, R5 ;  /* 0x0000000107057824 */ /* 0x000fe200078e0205 */
[----:B------:R-:W-:-:S04]  /*5dc0*/  I2FP.F32.U32 R7, R3 ;  /* 0x0000000300077245 */ /* 0x000fc80000201000 */
[-C--:B0-----:R-:W-:Y:S01]  /*5dd0*/  SHF.R.U64 R10, R6, R22.reuse, R5 ;  /* 0x00000016060a7219 */ /* 0x081fe20000001205 */
[----:B--2---:R-:W-:Y:S01]  /*5de0*/  IMAD.MOV R6, RZ, RZ, -R11 ;  /* 0x000000ffff067224 */ /* 0x004fe200078e0a0b */
[----:B------:R-:W0:Y:S01]  /*5df0*/  LDC R9, c[0x0][0x658] ;  /* 0x00019600ff097b82 */ /* 0x000e220000000800 */
[----:B-1----:R-:W-:Y:S01]  /*5e00*/  ISETP.NE.U32.AND P0, PT, R24, RZ, PT ;  /* 0x000000ff1800720c */ /* 0x002fe20003f05070 */
[----:B------:R-:W-:Y:S01]  /*5e10*/  FMUL R7, R7, UR4 ;  /* 0x0000000407077c20 */ /* 0x000fe20008400000 */
[----:B------:R-:W-:Y:S02]  /*5e20*/  SHF.R.U32.HI R5, RZ, R22, R5 ;  /* 0x00000016ff057219 */ /* 0x000fe40000011605 */
[----:B------:R-:W-:-:S03]  /*5e30*/  ISETP.NE.AND.EX P0, PT, R25, RZ, PT, P0 ;  /* 0x000000ff1900720c */ /* 0x000fc60003f05300 */
[----:B------:R-:W1:Y:S01]  /*5e40*/  LDC R20, c[0x0][0x148] ;  /* 0x00005200ff147b82 */ /* 0x000e620000000800 */
[----:B---3--:R-:W-:Y:S02]  /*5e50*/  IMAD R23, R13, R6, R4 ;  /* 0x000000060d177224 */ /* 0x008fe400078e0204 */
[----:B------:R-:W-:-:S05]  /*5e60*/  IMAD.MOV.U32 R6, RZ, RZ, 0x1 ;  /* 0x00000001ff067424 */ /* 0x000fca00078e00ff */
[----:B------:R-:W2:Y:S01]  /*5e70*/  LDC R21, c[0x0][0x600] ;  /* 0x00018000ff157b82 */ /* 0x000ea20000000800 */
[-CC-:B----4-:R-:W-:Y:S02]  /*5e80*/  SHF.R.U64 R13, R10, R14.reuse, R5.reuse ;  /* 0x0000000e0a0d7219 */ /* 0x190fe40000001205 */
[----:B------:R-:W-:Y:S02]  /*5e90*/  SHF.R.U32.HI R4, RZ, R14, R5 ;  /* 0x0000000eff047219 */ /* 0x000fe40000011605 */
[----:B------:R3:W4:Y:S03]  /*5ea0*/  F2I.U32.TRUNC.NTZ R14, R7 ;  /* 0x00000007000e7305 */ /* 0x000726000020f000 */
[----:B------:R-:W1:Y:S01]  /*5eb0*/  LDC R26, c[0x0][0x648] ;  /* 0x00019200ff1a7b82 */ /* 0x000e620000000800 */
[-C--:B0-----:R-:W-:Y:S02]  /*5ec0*/  SHF.R.U64 R15, R13, R9.reuse, R4 ;  /* 0x000000090d0f7219 */ /* 0x081fe40000001204 */
[----:B------:R-:W-:-:S02]  /*5ed0*/  SHF.L.U32 R8, R8, R9, RZ ;  /* 0x0000000908087219 */ /* 0x000fc400000006ff */
[-C--:B------:R-:W-:Y:S01]  /*5ee0*/  SHF.R.U32.HI R5, RZ, R9.reuse, R4 ;  /* 0x00000009ff057219 */ /* 0x080fe20000011604 */
[----:B------:R-:W-:Y:S01]  /*5ef0*/  IMAD.MOV.U32 R4, RZ, RZ, R15 ;  /* 0x000000ffff047224 */ /* 0x000fe200078e000f */
[----:B------:R-:W-:Y:S01]  /*5f00*/  SHF.L.U32 R22, R6, R9, RZ ;  /* 0x0000000906167219 */ /* 0x000fe200000006ff */
[----:B------:R-:W0:Y:S01]  /*5f10*/  LDC R27, c[0x0][0x638] ;  /* 0x00018e00ff1b7b82 */ /* 0x000e220000000800 */
[----:B------:R-:W-:-:S07]  /*5f20*/  LOP3.LUT R28, RZ, R8, RZ, 0x33, !PT ;  /* 0x00000008ff1c7212 */ /* 0x000fce00078e33ff */
        /* <DEDUP_REMOVED lines=12> */
.L_x_165:
[----:B------:R-:W-:Y:S01]  /*5ff0*/  ISETP.NE.AND P0, PT, R2, 0x1, PT ;  /* 0x000000010200780c */ /* 0x000fe20003f05270 */
[----:B--2---:R-:W-:Y:S01]  /*6000*/  VIADD R7, R21, 0xffffffff ;  /* 0xffffffff15077836 */ /* 0x004fe20000000000 */
[----:B-1----:R-:W-:Y:S01]  /*6010*/  SHF.R.U64 R5, R4, R26, R5 ;  /* 0x0000001a04057219 */ /* 0x002fe20000001205 */
[----:B------:R-:W-:Y:S01]  /*6020*/  IMAD.MOV R14, RZ, RZ, -R14 ;  /* 0x000000ffff0e7224 */ /* 0x000fe200078e0a0e */
[----:B------:R-:W-:Y:S01]  /*6030*/  LOP3.LUT R4, R13, R28, RZ, 0xc0, !PT ;  /* 0x0000001c0d047212 */ /* 0x000fe200078ec0ff */
[----:B------:R-:W-:Y:S01]  /*6040*/  IMAD.MOV.U32 R8, RZ, RZ, R12 ;  /* 0x000000ffff087224 */ /* 0x000fe200078e000c */
[----:B------:R-:W-:Y:S01]  /*6050*/  LOP3.LUT R10, R10, R7, RZ, 0xc0, !PT ;  /* 0x000000070a0a7212 */ /* 0x000fe200078ec0ff */
[----:B------:R-:W-:Y:S02]  /*6060*/  IMAD.MOV R6, RZ, RZ, -R5 ;  /* 0x000000ffff067224 */ /* 0x000fe400078e0a05 */
[----:B------:R-:W-:-:S04]  /*6070*/  IMAD R4, R22, R5, R4 ;  /* 0x0000000516047224 */ /* 0x000fc800078e0204 */
[----:B------:R-:W-:Y:S02]  /*6080*/  @P0 IMAD R23, R20, R14, R3 ;  /* 0x0000000e14170224 */ /* 0x000fe400078e0203 */
[----:B0-----:R-:W-:Y:S02]  /*6090*/  IMAD R3, R6, R27, R15 ;  /* 0x0000001b06037224 */ /* 0x001fe400078e020f */
[----:B------:R-:W-:Y:S02]  /*60a0*/  IMAD R7, R4, R29, R23 ;  /* 0x0000001d04077224 */ /* 0x000fe400078e0217 */
[----:B------:R-:W-:Y:S02]  /*60b0*/  IMAD R4, R3, R21, R10 ;  /* 0x0000001503047224 */ /* 0x000fe400078e020a */
[----:B------:R-:W-:-:S03]  /*60c0*/  IMAD.MOV.U32 R6, RZ, RZ, 0x1 ;  /* 0x00000001ff067424 */ /* 0x000fc600078e00ff */
[----:B------:R-:W-:Y:S02]  /*60d0*/  SEL R9, R4, R7, !P0 ;  /* 0x0000000704097207 */ /* 0x000fe40004000000 */
[----:B------:R-:W-:-:S07]  /*60e0*/  SEL R7, R7, R4, !P0 ;  /* 0x0000000407077207 */ /* 0x000fce0004000000 */
.L_x_163:
[----:B------:R-:W-:-:S08]  /*60f0*/  NOP ;  /* 0x0000000000007918 */ /* 0x000fd00000000000 */
[----:B------:R-:W0:-:S00]  /*6100*/  USETMAXREG.DEALLOC.CTAPOOL 0x28 ;  /* 0x00000028000079c8 */ /* 0x000e0000080e0500 */
[----:B0-----:R-:W-:-:S13]  /*6110*/  ISETP.NE.AND P0, PT, R0, RZ, PT ;  /* 0x000000ff0000720c */ /* 0x001fda0003f05270 */
[----:B------:R-:W-:Y:S05]  /*6120*/  @P0 EXIT ;  /* 0x000000000000094d */ /* 0x000fea0003800000 */
[----:B------:R-:W-:Y:S01]  /*6130*/  LOP3.LUT P0, RZ, R6, 0xff, RZ, 0xc0, !PT ;  /* 0x000000ff06ff7812 */ /* 0x000fe2000780c0ff */
[----:B------:R-:W-:Y:S02]  /*6140*/  IMAD.MOV.U32 R0, RZ, RZ, 0x1 ;  /* 0x00000001ff007424 */ /* 0x000fe400078e00ff */
[----:B------:R-:W-:-:S10]  /*6150*/  IMAD.MOV.U32 R12, RZ, RZ, RZ ;  /* 0x000000ffff0c7224 */ /* 0x000fd400078e00ff */
[----:B------:R-:W-:Y:S05]  /*6160*/  @!P0 BRA `(.L_x_166) ;  /* 0x0000000c00308947 */ /* 0x000fea0003800000 */
[----:B------:R-:W0:Y:S01]  /*6170*/  LDC R0, c[0x0][0x28c] ;  /* 0x0000a300ff007b82 */ /* 0x000e220000000800 */
[----:B------:R-:W-:Y:S01]  /*6180*/  ULDC UR5, c[0x0][0x600] ;  /* 0x0001800000057ab9 */ /* 0x000fe20000000800 */
[----:B------:R-:W-:Y:S01]  /*6190*/  ULDC UR4, c[0x0][0xc] ;  /* 0x0000030000047ab9 */ /* 0x000fe20000000800 */
[----:B------:R-:W-:Y:S01]  /*61a0*/  UIADD3 UR16, UR5, -0x1, URZ ;  /* 0xffffffff05107890 */ /* 0x000fe2000fffe03f */
[C---:B------:R-:W-:Y:S01]  /*61b0*/  LOP3.LUT P2, RZ, R18.reuse, 0x7f, RZ, 0xc0, !PT ;  /* 0x0000007f12ff7812 */ /* 0x040fe2000784c0ff */
[----:B------:R-:W-:Y:S01]  /*61c0*/  ULDC UR6, c[0x0][0x658] ;  /* 0x0001960000067ab9 */ /* 0x000fe20000000800 */
[----:B------:R-:W-:Y:S01]  /*61d0*/  ULDC UR5, c[0x0][0x10] ;  /* 0x0000040000057ab9 */ /* 0x000fe20000000800 */
[----:B------:R-:W-:Y:S01]  /*61e0*/  UMOV UR7, 0xffffffff ;  /* 0xffffffff00077882 */ /* 0x000fe20000000000 */
[----:B------:R-:W-:Y:S01]  /*61f0*/  UMOV UR8, 0x1 ;  /* 0x0000000100087882 */ /* 0x000fe20000000000 */
[----:B------:R-:W-:Y:S01]  /*6200*/  UIMAD.WIDE.U32 UR4, UR4, UR5, URZ ;  /* 0x00000005040472a5 */ /* 0x000fe2000f8e003f */
[----:B------:R-:W-:Y:S01]  /*6210*/  LOP3.LUT P0, RZ, R18, 0x1f, RZ, 0xc0, !PT ;  /* 0x0000001f12ff7812 */ /* 0x000fe2000780c0ff */
[----:B------:R-:W-:Y:S01]  /*6220*/  USHF.L.U32 UR7, UR7, UR6, URZ ;  /* 0x0000000607077299 */ /* 0x000fe2000800063f */
[----:B------:R-:W-:Y:S01]  /*6230*/  BSSY B0, `(.L_x_166) ;  /* 0x00000bf000007945 */ /* 0x000fe20003800000 */
[----:B------:R-:W-:Y:S01]  /*6240*/  USHF.L.U32 UR18, UR8, UR6, URZ ;  /* 0x0000000608127299 */ /* 0x000fe2000800063f */
[----:B------:R-:W-:Y:S01]  /*6250*/  IMAD.MOV.U32 R13, RZ, RZ, 0x1 ;  /* 0x00000001ff0d7424 */ /* 0x000fe200078e00ff */
[----:B------:R-:W-:Y:S01]  /*6260*/  LOP3.LUT R11, R19, 0x2, RZ, 0xfc, !PT ;  /* 0x00000002130b7812 */ /* 0x000fe200078efcff */
[----:B------:R-:W-:Y:S01]  /*6270*/  ULDC UR6, c[0x0][0x14] ;  /* 0x0000050000067ab9 */ /* 0x000fe20000000800 */
[----:B------:R-:W-:Y:S01]  /*6280*/  PLOP3.LUT P0, PT, P0, P2, PT, 0x8a, 0x0 ;  /* 0x000000000000781c */ /* 0x000fe20000705172 */
[----:B------:R-:W-:Y:S01]  /*6290*/  UIMAD.WIDE.U32 UR20, UR4, UR6, URZ ;  /* 0x00000006041472a5 */ /* 0x000fe2000f8e003f */
[----:B------:R-:W-:Y:S01]  /*62a0*/  IMAD.MOV.U32 R12, RZ, RZ, RZ ;  /* 0x000000ffff0c7224 */ /* 0x000fe200078e00ff */
[----:B------:R-:W-:-:S02]  /*62b0*/  UIMAD UR13, UR5, UR6, URZ ;  /* 0x00000006050d72a4 */ /* 0x000fc4000f8e023f */
[----:B------:R-:W-:Y:S01]  /*62c0*/  ULOP3.LUT UR17, URZ, UR7, URZ, 0x33, !UPT ;  /* 0x000000073f117292 */ /* 0x000fe2000f8e333f */
[----:B0-----:R-:W-:Y:S01]  /*62d0*/  VIADD R0, R0, 0x7f ;  /* 0x0000007f00007836 */ /* 0x001fe20000000000 */
[----:B------:R-:W-:Y:S01]  /*62e0*/  UIADD3 UR13, UR21, UR13, URZ ;  /* 0x0000000d150d7290 */ /* 0x000fe2000fffe03f */
[----:B------:R-:W-:-:S03]  /*62f0*/  ULDC.64 UR22, c[0x0][0x198] ;  /* 0x0000660000167ab9 */ /* 0x000fc60000000a00 */
[----:B------:R-:W-:-:S04]  /*6300*/  SHF.R.S32.HI R3, RZ, 0x1f, R0 ;  /* 0x0000001fff037819 */ /* 0x000fc80000011400 */
[----:B------:R-:W-:Y:S01]  /*6310*/  LEA.HI R3, R3, R0, RZ, 0x7 ;  /* 0x0000000003037211 */ /* 0x000fe200078f38ff */
[----:B------:R-:W-:-:S03]  /*6320*/  IMAD.MOV.U32 R0, RZ, RZ, 0x1 ;  /* 0x00000001ff007424 */ /* 0x000fc600078e00ff */
[----:B------:R-:W-:-:S05]  /*6330*/  SHF.R.S32.HI R3, RZ, 0x7, R3 ;  /* 0x00000007ff037819 */ /* 0x000fca0000011403 */
[----:B------:R-:W-:-:S07]  /*6340*/  VIADD R10, R3, 0x1 ;  /* 0x00000001030a7836 */ /* 0x000fce0000000000 */
.L_x_178:
[----:B------:R-:W-:-:S03]  /*6350*/  UMOV UR4, 0xffffffff ;  /* 0xffffffff00047882 */ /* 0x000fc60000000000 */
[----:B------:R-:W-:Y:S05]  /*6360*/  BRA.DIV UR4, `(.L_x_167) ;  /* 0x0000000e04bc7947 */ /* 0x000fea000b800000 */
[----:B------:R-:W-:-:S13]  /*6370*/  ELECT P6, URZ, PT ;  /* 0x00000000003f782f */ /* 0x000fda00038c0000 */
.L_x_190:
[----:B------:R-:W0:Y:S01]  /*6380*/  LDC R4, c[0x0][0x28c] ;  /* 0x0000a300ff047b82 */ /* 0x000e220000000800 */
[----:B------:R-:W-:Y:S01]  /*6390*/  BSSY B1, `(.L_x_168) ;  /* 0x0000037000017945 */ /* 0x000fe20003800000 */
[----:B0-----:R-:W-:-:S13]  /*63a0*/  ISETP.LT.OR P6, PT, R4, 0x1, !P6 ;  /* 0x000000010400780c */ /* 0x001fda00077c1670 */
[----:B------:R-:W-:Y:S05]  /*63b0*/  @P6 BRA `(.L_x_169) ;  /* 0x0000000000d06947 */ /* 0x000fea0003800000 */
[----:B------:R-:W-:Y:S02]  /*63c0*/  IMAD.SHL.U32 R15, R9, 0x40, RZ ;  /* 0x00000040090f7824 */ /* 0x000fe400078e00ff */
[----:B------:R-:W-:Y:S02]  /*63d0*/  IMAD.SHL.U32 R18, R7, 0x100, RZ ;  /* 0x0000010007127824 */ /* 0x000fe400078e00ff */
[----:B------:R-:W-:Y:S02]  /*63e0*/  IMAD.MOV.U32 R20, RZ, RZ, RZ ;  /* 0x000000ffff147224 */ /* 0x000fe400078e00ff */
[----:B------:R-:W-:Y:S02]  /*63f0*/  IMAD.MOV.U32 R4, RZ, RZ, R10 ;  /* 0x000000ffff047224 */ /* 0x000fe400078e000a */
[----:B------:R-:W-:Y:S02]  /*6400*/  IMAD.MOV.U32 R5, RZ, RZ, R0 ;  /* 0x000000ffff057224 */ /* 0x000fe400078e0000 */
[----:B------:R-:W-:-:S07]  /*6410*/  IMAD.MOV.U32 R6, RZ, RZ, R12 ;  /* 0x000000ffff067224 */ /* 0x000fce00078e000c */
.L_x_173:
[----:B------:R-:W0:Y:S01]  /*6420*/  S2R R14, SR_CgaCtaId ;  /* 0x00000000000e7919 */ /* 0x000e220000008800 */
[----:B------:R-:W-:Y:S01]  /*6430*/  MOV R7, 0x400 ;  /* 0x0000040000077802 */ /* 0x000fe20000000f00 */
[----:B------:R-:W1:Y:S03]  /*6440*/  @!P2 LDC R9, c[0x0][0x500] ;  /* 0x00014000ff09ab82 */ /* 0x000e660000000800 */
[----:B0-----:R-:W-:Y:S02]  /*6450*/  LEA R21, R14, R7, 0x18 ;  /* 0x000000070e157211 */ /* 0x001fe400078ec0ff */
[----:B------:R-:W-:-:S03]  /*6460*/  SHF.L.U32 R7, R5, 0x1f, RZ ;  /* 0x0000001f05077819 */ /* 0x000fc600000006ff */
[----:B------:R-:W-:-:S04]  /*6470*/  IMAD R14, R6, 0x8, R21 ;  /* 0x00000008060e7824 */ /* 0x000fc800078e0215 */
[----:B------:R-:W0:Y:S02]  /*6480*/  SYNCS.PHASECHK.TRANS64.TRYWAIT P1, [R14+URZ+0x28], R7 ;  /* 0x000028070e0075a7 */ /* 0x000e24000802017f */
[----:B01----:R-:W-:Y:S05]  /*6490*/  @!P1 BRA `(.L_x_170) ;  /* 0x0000000c00909947 */ /* 0x003fea0003800000 */
.L_x_191:
[----:B0-----:R-:W-:Y:S01]  /*64a0*/  PRMT R7, R11, 0x9910, RZ ;  /* 0x000099100b077816 */ /* 0x001fe200000000ff */
[----:B------:R0:W-:Y:S03]  /*64b0*/  @!P2 SYNCS.ARRIVE.TRANS64 RZ, [R14+URZ], R9 ;  /* 0x000000090effa9a7 */ /* 0x0001e6000800003f */
[----:B------:R-:W-:-:S13]  /*64c0*/  ISETP.NE.AND P1, PT, R7, 0x2, PT ;  /* 0x000000020700780c */ /* 0x000fda0003f25270 */
[----:B0-----:R-:W-:Y:S05]  /*64d0*/  @P1 BRA `(.L_x_171) ;  /* 0x0000000000041947 */ /* 0x001fea0003800000 */
[----:B------:R-:W-:Y:S01]  /*64e0*/  BPT.TRAP 0x1 ;  /* 0x000000040000795c */ /* 0x000fe20000300000 */
.L_x_171:
[----:B------:R-:W-:Y:S05]  /*64f0*/  @P0 BRA `(.L_x_172) ;  /* 0x0000000000040947 */ /* 0x000fea0003800000 */
[----:B------:R-:W-:Y:S01]  /*6500*/  BPT.TRAP 0x1 ;  /* 0x000000040000795c */ /* 0x000fe20000300000 */
.L_x_172:
[--C-:B------:R-:W-:Y:S01]  /*6510*/  IMAD R7, R6, 0x8000, R21.reuse ;  /* 0x0000800006077824 */ /* 0x100fe200078e0215 */
[----:B------:R-:W-:Y:S01]  /*6520*/  R2UR UR9, R14 ;  /* 0x000000000e0972ca */ /* 0x000fe200000e0000 */
[----:B------:R-:W-:Y:S01]  /*6530*/  IMAD R21, R6, 0x2000, R21 ;  /* 0x0000200006157824 */ /* 0x000fe200078e0215 */
[----:B------:R-:W-:Y:S01]  /*6540*/  UIADD3 UR4, UP0, UR22, 0xf0, URZ ;  /* 0x000000f016047890 */ /* 0x000fe2000ff1e03f */
[----:B------:R-:W-:Y:S01]  /*6550*/  VIADD R4, R4, 0xffffffff ;  /* 0xffffffff04047836 */ /* 0x000fe20000000000 */
[----:B------:R-:W-:Y:S01]  /*6560*/  R2UR UR5, R7 ;  /* 0x00000000070572ca */ /* 0x000fe200000e0000 */
[----:B------:R-:W-:Y:S01]  /*6570*/  UIADD3 UR24, UP1, UR22, 0x1f0, URZ ;  /* 0x000001f016187890 */ /* 0x000fe2000ff3e03f */
[----:B------:R-:W-:Y:S01]  /*6580*/  R2UR UR8, R21 ;  /* 0x00000000150872ca */ /* 0x000fe200000e0000 */
[----:B------:R-:W-:Y:S01]  /*6590*/  VIADD R6, R6, 0x1 ;  /* 0x0000000106067836 */ /* 0x000fe20000000000 */
[----:B------:R-:W-:Y:S01]  /*65a0*/  R2UR UR11, R18 ;  /* 0x00000000120b72ca */ /* 0x000fe200000e0000 */
[----:B------:R-:W-:Y:S01]  /*65b0*/  UIADD3.X UR25, URZ, UR23, URZ, UP1, !UPT ;  /* 0x000000173f197290 */ /* 0x000fe20008ffe43f */
[----:B------:R-:W-:Y:S01]  /*65c0*/  R2UR UR10, R20 ;  /* 0x00000000140a72ca */ /* 0x000fe200000e0000 */
[----:B------:R-:W-:Y:S01]  /*65d0*/  UMOV UR6, 0x0 ;  /* 0x0000000000067882 */ /* 0x000fe20000000000 */
[----:B------:R-:W-:Y:S01]  /*65e0*/  R2UR UR12, R8 ;  /* 0x00000000080c72ca */ /* 0x000fe200000e0000 */
[----:B------:R-:W-:Y:S01]  /*65f0*/  UMOV UR7, 0x10000000 ;  /* 0x1000000000077882 */ /* 0x000fe20000000000 */
[----:B------:R-:W-:Y:S01]  /*6600*/  R2UR UR19, R15 ;  /* 0x000000000f1372ca */ /* 0x000fe200000e0000 */
[----:B------:R-:W-:Y:S01]  /*6610*/  VIADD R20, R20, 0x80 ;  /* 0x0000008014147836 */ /* 0x000fe20000000000 */
[----:B------:R-:W-:Y:S01]  /*6620*/  ISETP.GT.AND P3, PT, R4, 0x1, PT ;  /* 0x000000010400780c */ /* 0x000fe20003f64270 */
[----:B------:R-:W-:Y:S01]  /*6630*/  UIADD3 UR14, UR5, 0x100, URZ ;  /* 0x00000100050e7890 */ /* 0x000fe2000fffe03f */
[----:B------:R-:W-:Y:S01]  /*6640*/  ISETP.NE.AND P1, PT, R6, 0x5, PT ;  /* 0x000000050600780c */ /* 0x000fe20003f25270 */
[----:B------:R-:W-:-:S02]  /*6650*/  UIADD3.X UR5, URZ, UR23, URZ, UP0, !UPT ;  /* 0x000000173f057290 */ /* 0x000fc400087fe43f */
[----:B------:R-:W-:Y:S01]  /*6660*/  UIADD3 UR15, UR8, 0x28100, URZ ;  /* 0x00028100080f7890 */ /* 0x000fe2000fffe03f */
[----:B------:R-:W-:Y:S02]  /*6670*/  SEL R14, RZ, 0x1, P1 ;  /* 0x00000001ff0e7807 */ /* 0x000fe40000800000 */
[----:B------:R-:W-:Y:S01]  /*6680*/  UMOV UR8, UR14 ;  /* 0x0000000e00087c82 */ /* 0x000fe20008000000 */
[----:B------:R-:W-:Y:S02]  /*6690*/  SEL R6, R6, RZ, P1 ;  /* 0x000000ff06067207 */ /* 0x000fe40000800000 */
[----:B------:R-:W-:Y:S01]  /*66a0*/  LOP3.LUT R5, R5, R14, RZ, 0x3c, !PT ;  /* 0x0000000e05057212 */ /* 0x000fe200078e3cff */
[----:B------:R0:W-:Y:S02]  /*66b0*/  UTMALDG.3D [UR8], [UR4], desc[UR6] ;  /* 0x00000608040075b4 */ /* 0x0001e40008011000 */
[----:B0-----:R-:W-:Y:S01]  /*66c0*/  UMOV UR8, UR15 ;  /* 0x0000000f00087c82 */ /* 0x001fe20008000000 */
[----:B------:R-:W-:-:S02]  /*66d0*/  UMOV UR11, UR19 ;  /* 0x00000013000b7c82 */ /* 0x000fc40008000000 */
[----:B------:R0:W-:Y:S02]  /*66e0*/  UTMALDG.3D [UR8], [UR24], desc[UR6] ;  /* 0x00000608180075b4 */ /* 0x0001e40008011000 */
[----:B0-----:R-:W-:Y:S05]  /*66f0*/  @P3 BRA `(.L_x_173) ;  /* 0xfffffffc00483947 */ /* 0x001fea000383ffff */
.L_x_169:
[----:B------:R-:W-:Y:S05]  /*6700*/  BSYNC B1 ;  /* 0x0000000000017941 */ /* 0x000fea0003800000 */
.L_x_168:
[----:B------:R-:W-:Y:S01]  /*6710*/  LOP3.LUT P3, RZ, R13, 0xff, RZ, 0xc0, !PT ;  /* 0x000000ff0dff7812 */ /* 0x000fe2000786c0ff */
[----:B------:R-:W-:Y:S01]  /*6720*/  IMAD.IADD R12, R3, 0x1, R12 ;  /* 0x00000001030c7824 */ /* 0x000fe200078e020c */
[----:B------:R-:W-:Y:S01]  /*6730*/  IADD3 R16, P4, R16, UR20, RZ ;  /* 0x0000001410107c10 */ /* 0x000fe2000ff9e0ff */
[----:B------:R-:W-:Y:S01]  /*6740*/  ULDC.64 UR4, c[0x0][0x650] ;  /* 0x0001940000047ab9 */ /* 0x000fe20000000a00 */
[----:B------:R-:W-:Y:S01]  /*6750*/  BSSY B1, `(.L_x_174) ;  /* 0x000006a000017945 */ /* 0x000fe20003800000 */
[----:B------:R-:W-:Y:S01]  /*6760*/  IMAD.MOV.U32 R9, RZ, RZ, -0x1 ;  /* 0xffffffffff097424 */ /* 0x000fe200078e00ff */
[----:B------:R-:W-:Y:S01]  /*6770*/  ISETP.GT.U32.AND P1, PT, R12, 0x4, PT ;  /* 0x000000040c00780c */ /* 0x000fe20003f24070 */
[----:B------:R-:W-:Y:S01]  /*6780*/  IMAD.MOV.U32 R8, RZ, RZ, -0x1 ;  /* 0xffffffffff087424 */ /* 0x000fe200078e00ff */
[----:B------:R-:W-:Y:S02]  /*6790*/  IADD3.X R17, R17, UR13, RZ, P4, !PT ;  /* 0x0000000d11117c10 */ /* 0x000fe4000a7fe4ff */
[----:B------:R-:W-:-:S02]  /*67a0*/  ISETP.LT.U32.AND P1, PT, R3, 0x5, P1 ;  /* 0x000000050300780c */ /* 0x000fc40000f21070 */
[----:B------:R-:W-:Y:S01]  /*67b0*/  PRMT R13, RZ, 0x7610, R13 ;  /* 0x00007610ff0d7816 */ /* 0x000fe2000000000d */
[----:B------:R-:W0:Y:S01]  /*67c0*/  @P3 S2R R5, SR_CgaCtaId ;  /* 0x0000000000053919 */ /* 0x000e220000008800 */
[----:B------:R-:W-:-:S04]  /*67d0*/  @P3 MOV R4, 0x400 ;  /* 0x0000040000043802 */ /* 0x000fc80000000f00 */
[----:B0-----:R-:W-:Y:S01]  /*67e0*/  @P3 LEA R6, R5, R4, 0x18 ;  /* 0x0000000405063211 */ /* 0x001fe200078ec0ff */
[----:B------:R-:W-:-:S03]  /*67f0*/  IMAD.WIDE.U32 R4, R12, -0x33333333, RZ ;  /* 0xcccccccd0c047825 */ /* 0x000fc600078e00ff */
[----:B------:R0:W-:Y:S01]  /*6800*/  @P3 SYNCS.ARRIVE.TRANS64.A1T0 RZ, [R6+URZ+0x68], RZ ;  /* 0x000068ff06ff39a7 */ /* 0x0001e2000810003f */
[----:B------:R-:W-:Y:S02]  /*6810*/  ISETP.GE.U32.AND P3, PT, R3, 0x5, PT ;  /* 0x000000050300780c */ /* 0x000fe40003f66070 */
[----:B------:R-:W-:Y:S02]  /*6820*/  SHF.R.U32.HI R7, RZ, 0x2, R5 ;  /* 0x00000002ff077819 */ /* 0x000fe40000011605 */
[----:B------:R-:W-:Y:S02]  /*6830*/  SEL R5, RZ, 0x1, !P1 ;  /* 0x00000001ff057807 */ /* 0x000fe40004800000 */
[----:B------:R-:W-:Y:S01]  /*6840*/  ISETP.GE.U32.AND P1, PT, R16, UR4, PT ;  /* 0x0000000410007c0c */ /* 0x000fe2000bf26070 */
[----:B------:R-:W-:Y:S01]  /*6850*/  IMAD R12, R7, -0x5, R12 ;  /* 0xfffffffb070c7824 */ /* 0x000fe200078e020c */
[----:B------:R-:W-:Y:S02]  /*6860*/  LOP3.LUT R0, R0, R5, RZ, 0x3c, !PT ;  /* 0x0000000500007212 */ /* 0x000fe400078e3cff */
[----:B------:R-:W-:-:S02]  /*6870*/  ISETP.GE.U32.AND.EX P1, PT, R17, UR5, PT, P1 ;  /* 0x0000000511007c0c */ /* 0x000fc4000bf26110 */
[----:B------:R-:W-:Y:S02]  /*6880*/  PRMT R4, RZ, 0x7610, R4 ;  /* 0x00007610ff047816 */ /* 0x000fe40000000004 */
[----:B------:R-:W-:Y:S01]  /*6890*/  @P3 LOP3.LUT R0, R0, 0x1, R7, 0x78, !PT ;  /* 0x0000000100003812 */ /* 0x000fe200078e7807 */
[----:B------:R-:W-:-:S08]  /*68a0*/  IMAD.MOV.U32 R7, RZ, RZ, -0x1 ;  /* 0xffffffffff077424 */ /* 0x000fd000078e00ff */
[----:B0-----:R-:W-:Y:S05]  /*68b0*/  @P1 BRA `(.L_x_175) ;  /* 0x00000004004c1947 */ /* 0x001fea0003800000 */
[----:B------:R-:W-:Y:S01]  /*68c0*/  ULDC.64 UR4, c[0x0][0x628] ;  /* 0x00018a0000047ab9 */ /* 0x000fe20000000a00 */
[----:B------:R-:W0:Y:S01]  /*68d0*/  S2R R15, SR_CTAID.X ;  /* 0x00000000000f7919 */ /* 0x000e220000002500 */
[----:B------:R-:W-:Y:S01]  /*68e0*/  ISETP.NE.U32.AND P1, PT, RZ, UR4, PT ;  /* 0x00000004ff007c0c */ /* 0x000fe2000bf25070 */
[----:B------:R-:W-:Y:S01]  /*68f0*/  ULDC UR7, c[0x0][0x630] ;  /* 0x00018c0000077ab9 */ /* 0x000fe20000000800 */
[----:B------:R-:W-:Y:S01]  /*6900*/  IMAD.MOV.U32 R4, RZ, RZ, R16 ;  /* 0x000000ffff047224 */ /* 0x000fe200078e0010 */
[----:B------:R-:W1:Y:S01]  /*6910*/  S2R R14, SR_CTAID.Y ;  /* 0x00000000000e7919 */ /* 0x000e620000002600 */
[----:B------:R-:W-:Y:S01]  /*6920*/  ISETP.NE.AND.EX P1, PT, RZ, UR5, PT, P1 ;  /* 0x00000005ff007c0c */ /* 0x000fe2000bf25310 */
[----:B------:R-:W-:-:S12]  /*6930*/  IMAD.MOV.U32 R5, RZ, RZ, R17 ;  /* 0x000000ffff057224 */ /* 0x000fd800078e0011 */
[----:B------:R-:W-:Y:S05]  /*6940*/  @!P1 BRA `(.L_x_176) ;  /* 0x0000000000289947 */ /* 0x000fea0003800000 */
[----:B------:R-:W-:Y:S02]  /*6950*/  ULDC UR6, c[0x0][0x634] ;  /* 0x00018d0000067ab9 */ /* 0x000fe40000000800 */
[----:B------:R-:W-:-:S05]  /*6960*/  IADD3 R9, P1, R16, UR6, RZ ;  /* 0x0000000610097c10 */ /* 0x000fca000ff3e0ff */
[----:B------:R-:W-:-:S04]  /*6970*/  IMAD.X R21, RZ, RZ, R17, P1 ;  /* 0x000000ffff157224 */ /* 0x000fc800008e0611 */
[----:B------:R-:W-:-:S04]  /*6980*/  IMAD.WIDE.U32 R6, R21, UR4, RZ ;  /* 0x0000000415067c25 */ /* 0x000fc8000f8e00ff */
[----:B------:R-:W-:-:S04]  /*6990*/  IMAD.WIDE.U32 R6, P1, R9, UR5, R6 ;  /* 0x0000000509067c25 */ /* 0x000fc8000f820006 */
[----:B------:R-:W-:-:S04]  /*69a0*/  IMAD.WIDE.U32 R8, R9, UR4, RZ ;  /* 0x0000000409087c25 */ /* 0x000fc8000f8e00ff */
[----:B------:R-:W-:Y:S01]  /*69b0*/  IMAD.X R5, RZ, RZ, RZ, P1 ;  /* 0x000000ffff057224 */ /* 0x000fe200008e06ff */
[----:B------:R-:W-:Y:S01]  /*69c0*/  IADD3 RZ, P1, R9, R6, RZ ;  /* 0x0000000609ff7210 */ /* 0x000fe20007f3e0ff */
[----:B------:R-:W-:-:S04]  /*69d0*/  IMAD.MOV.U32 R4, RZ, RZ, R7 ;  /* 0x000000ffff047224 */ /* 0x000fc800078e0007 */
[----:B------:R-:W-:-:S08]  /*69e0*/  IMAD.WIDE.U32.X R4, R21, UR5, R4, P1 ;  /* 0x0000000515047c25 */ /* 0x000fd000088e0404 */
.L_x_176:
[--C-:B------:R-:W-:Y:S01]  /*69f0*/  SHF.R.U64 R8, R4, UR7, R5.reuse ;  /* 0x0000000704087c19 */ /* 0x100fe20008001205 */
[----:B------:R-:W-:Y:S01]  /*6a00*/  ULDC.64 UR4, c[0x0][0x620] ;  /* 0x0001880000047ab9 */ /* 0x000fe20000000a00 */
[----:B------:R-:W-:Y:S01]  /*6a10*/  SHF.R.U32.HI R4, RZ, UR7, R5 ;  /* 0x00000007ff047c19 */ /* 0x000fe20008011605 */
[----:B------:R-:W2:Y:S01]  /*6a20*/  LDC R24, c[0x0][0x144] ;  /* 0x00005100ff187b82 */ /* 0x000ea20000000800 */
[----:B------:R-:W-:Y:S01]  /*6a30*/  IADD3 R7, P1, RZ, -R8, RZ ;  /* 0x80000008ff077210 */ /* 0x000fe20007f3e0ff */
[----:B------:R-:W-:Y:S01]  /*6a40*/  ULDC.64 UR8, c[0x0][0x640] ;  /* 0x0001900000087ab9 */ /* 0x000fe20000000a00 */
[----:B0-----:R-:W-:Y:S01]  /*6a50*/  I2FP.F32.U32 R9, R15 ;  /* 0x0000000f00097245 */ /* 0x001fe20000201000 */
[----:B------:R-:W-:Y:S02]  /*6a60*/  ULDC UR6, c[0x0][0x608] ;  /* 0x0001820000067ab9 */ /* 0x000fe40000000800 */
[----:B------:R-:W-:Y:S01]  /*6a70*/  IMAD.X R4, RZ, RZ, ~R4, P1 ;  /* 0x000000ffff047224 */ /* 0x000fe200008e0e04 */
[----:B------:R-:W-:Y:S01]  /*6a80*/  ISETP.NE.U32.AND P1, PT, RZ, UR8, PT ;  /* 0x00000008ff007c0c */ /* 0x000fe2000bf25070 */
[----:B------:R-:W0:Y:S02]  /*6a90*/  LDC R21, c[0x0][0x148] ;  /* 0x00005200ff157b82 */ /* 0x000e240000000800 */
[----:B------:R-:W-:Y:S01]  /*6aa0*/  IMAD R6, R4, UR4, RZ ;  /* 0x0000000404067c24 */ /* 0x000fe2000f8e02ff */
[----:B------:R-:W-:Y:S01]  /*6ab0*/  ISETP.NE.AND.EX P1, PT, RZ, UR9, PT, P1 ;  /* 0x00000009ff007c0c */ /* 0x000fe2000bf25310 */
[----:B------:R-:W-:Y:S01]  /*6ac0*/  IMAD.WIDE.U32 R4, R7, UR4, R16 ;  /* 0x0000000407047c25 */ /* 0x000fe2000f8e0010 */
[----:B------:R-:W-:-:S03]  /*6ad0*/  ULDC UR4, c[0x0][0x150] ;  /* 0x0000540000047ab9 */ /* 0x000fc60000000800 */
[----:B------:R-:W-:Y:S02]  /*6ae0*/  IMAD R7, R7, UR5, R6 ;  /* 0x0000000507077c24 */ /* 0x000fe4000f8e0206 */
[----:B------:R-:W-:Y:S01]  /*6af0*/  FMUL R6, R9, UR4 ;  /* 0x0000000409067c20 */ /* 0x000fe20008400000 */
[----:B------:R-:W-:Y:S01]  /*6b00*/  ULDC UR4, c[0x0][0x618] ;  /* 0x0001860000047ab9 */ /* 0x000fe20000000800 */
[----:B------:R-:W-:Y:S01]  /*6b10*/  ULDC UR5, c[0x0][0x154] ;  /* 0x0000550000057ab9 */ /* 0x000fe20000000800 */
[----:B------:R-:W-:-:S03]  /*6b20*/  IMAD.IADD R5, R5, 0x1, R7 ;  /* 0x0000000105057824 */ /* 0x000fc600078e0207 */
[----:B------:R-:W3:Y:S02]  /*6b30*/  F2I.U32.TRUNC.NTZ R6, R6 ;  /* 0x0000000600067305 */ /* 0x000ee4000020f000 */
[----:B------:R-:W-:Y:S02]  /*6b40*/  SHF.R.U64 R9, R4, UR4, R5 ;  /* 0x0000000404097c19 */ /* 0x000fe40008001205 */
[----:B-1----:R-:W-:-:S05]  /*6b50*/  I2FP.F32.U32 R4, R14 ;  /* 0x0000000e00047245 */ /* 0x002fca0000201000 */
[----:B------:R-:W-:Y:S01]  /*6b60*/  FMUL R22, R4, UR5 ;  /* 0x0000000504167c20 */ /* 0x000fe20008400000 */
[----:B------:R-:W-:Y:S01]  /*6b70*/  SHF.R.U32.HI R4, RZ, UR4, R5 ;  /* 0x00000004ff047c19 */ /* 0x000fe20008011605 */
[----:B------:R-:W-:-:S03]  /*6b80*/  ULDC UR4, c[0x0][0x658] ;  /* 0x0001960000047ab9 */ /* 0x000fc60000000800 */
[--C-:B------:R-:W-:Y:S01]  /*6b90*/  SHF.R.U64 R20, R9, UR6, R4.reuse ;  /* 0x0000000609147c19 */ /* 0x100fe20008001204 */
[----:B------:R-:W1:Y:S01]  /*6ba0*/  F2I.U32.TRUNC.NTZ R22, R22 ;  /* 0x0000001600167305 */ /* 0x000e62000020f000 */
[----:B------:R-:W-:Y:S01]  /*6bb0*/  SHF.R.U32.HI R5, RZ, UR6, R4 ;  /* 0x00000006ff057c19 */ /* 0x000fe20008011604 */
[----:B---3--:R-:W-:-:S03]  /*6bc0*/  IMAD.MOV R6, RZ, RZ, -R6 ;  /* 0x000000ffff067224 */ /* 0x008fc600078e0a06 */
[----:B------:R-:W-:Y:S01]  /*6bd0*/  SHF.R.U64 R18, R20, UR4, R5 ;  /* 0x0000000414127c19 */ /* 0x000fe20008001205 */
[----:B--2---:R-:W-:Y:S01]  /*6be0*/  IMAD R15, R24, R6, R15 ;  /* 0x00000006180f7224 */ /* 0x004fe200078e020f */
[----:B------:R-:W-:-:S03]  /*6bf0*/  SHF.R.U32.HI R23, RZ, UR4, R5 ;  /* 0x00000004ff177c19 */ /* 0x000fc60008011605 */
[----:B------:R-:W-:Y:S02]  /*6c00*/  IMAD.MOV.U32 R4, RZ, RZ, R18 ;  /* 0x000000ffff047224 */ /* 0x000fe400078e0012 */
[----:B------:R-:W-:Y:S01]  /*6c10*/  IMAD.MOV.U32 R5, RZ, RZ, R23 ;  /* 0x000000ffff057224 */ /* 0x000fe200078e0017 */
[----:B-1----:R-:W-:Y:S06]  /*6c20*/  @!P1 BRA `(.L_x_177) ;  /* 0x0000000000289947 */ /* 0x002fec0003800000 */
[----:B------:R-:W-:Y:S02]  /*6c30*/  ULDC UR4, c[0x0][0x64c] ;  /* 0x0001930000047ab9 */ /* 0x000fe40000000800 */
[----:B------:R-:W-:-:S05]  /*6c40*/  IADD3 R5, P1, R18, UR4, RZ ;  /* 0x0000000412057c10 */ /* 0x000fca000ff3e0ff */
[----:B------:R-:W-:-:S04]  /*6c50*/  IMAD.X R23, RZ, RZ, R23, P1 ;  /* 0x000000ffff177224 */ /* 0x000fc800008e0617 */
[----:B------:R-:W-:-:S04]  /*6c60*/  IMAD.WIDE.U32 R6, R23, UR8, RZ ;  /* 0x0000000817067c25 */ /* 0x000fc8000f8e00ff */
[----:B------:R-:W-:-:S04]  /*6c70*/  IMAD.WIDE.U32 R6, P1, R5, UR9, R6 ;  /* 0x0000000905067c25 */ /* 0x000fc8000f820006 */
[----:B------:R-:W-:-:S04]  /*6c80*/  IMAD.WIDE.U32 R4, R5, UR8, RZ ;  /* 0x0000000805047c25 */ /* 0x000fc8000f8e00ff */
[----:B------:R-:W-:Y:S01]  /*6c90*/  IMAD.MOV.U32 R4, RZ, RZ, R7 ;  /* 0x000000ffff047224 */ /* 0x000fe200078e0007 */
[----:B------:R-:W-:Y:S01]  /*6ca0*/  IADD3 RZ, P3, R5, R6, RZ ;  /* 0x0000000605ff7210 */ /* 0x000fe20007f7e0ff */
[----:B------:R-:W-:-:S04]  /*6cb0*/  IMAD.X R5, RZ, RZ, RZ, P1 ;  /* 0x000000ffff057224 */ /* 0x000fc800008e06ff */
[----:B------:R-:W-:-:S08]  /*6cc0*/  IMAD.WIDE.U32.X R4, R23, UR9, R4, P3 ;  /* 0x0000000917047c25 */ /* 0x000fd000098e0404 */
.L_x_177:
[----:B------:R-:W-:Y:S01]  /*6cd0*/  ISETP.NE.AND P1, PT, R2, 0x1, PT ;  /* 0x000000010200780c */ /* 0x000fe20003f25270 */
[----:B------:R-:W-:Y:S01]  /*6ce0*/  ULDC UR4, c[0x0][0x648] ;  /* 0x0001920000047ab9 */ /* 0x000fe20000000800 */
[----:B------:R-:W-:Y:S01]  /*6cf0*/  LOP3.LUT R20, R20, UR17, RZ, 0xc0, !PT ;  /* 0x0000001114147c12 */ /* 0x000fe2000f8ec0ff */
[----:B------:R-:W-:Y:S01]  /*6d00*/  IMAD.MOV R22, RZ, RZ, -R22 ;  /* 0x000000ffff167224 */ /* 0x000fe200078e0a16 */
[----:B------:R-:W-:Y:S01]  /*6d10*/  SHF.R.U64 R5, R4, UR4, R5 ;  /* 0x0000000404057c19 */ /* 0x000fe20008001205 */
[----:B------:R-:W-:Y:S01]  /*6d20*/  ULDC UR4, c[0x0][0x638] ;  /* 0x00018e0000047ab9 */ /* 0x000fe20000000800 */
[----:B------:R-:W-:Y:S01]  /*6d30*/  LOP3.LUT R9, R9, UR16, RZ, 0xc0, !PT ;  /* 0x0000001009097c12 */ /* 0x000fe2000f8ec0ff */
[----:B------:R-:W-:Y:S01]  /*6d40*/  ULDC UR5, c[0x0][0x610] ;  /* 0x0001840000057ab9 */ /* 0x000fe20000000800 */
[----:B------:R-:W-:Y:S02]  /*6d50*/  IMAD.MOV.U32 R4, RZ, RZ, 0x1 ;  /* 0x00000001ff047424 */ /* 0x000fe400078e00ff */
[----:B------:R-:W-:-:S02]  /*6d60*/  IMAD.MOV R7, RZ, RZ, -R5 ;  /* 0x000000ffff077224 */ /* 0x000fc400078e0a05 */
[----:B------:R-:W-:Y:S02]  /*6d70*/  IMAD R20, R5, UR18, R20 ;  /* 0x0000001205147c24 */ /* 0x000fe4000f8e0214 */
[----:B0-----:R-:W-:Y:S02]  /*6d80*/  @P1 IMAD R15, R21, R22, R14 ;  /* 0x00000016150f1224 */ /* 0x001fe400078e020e */
[----:B------:R-:W-:Y:S01]  /*6d90*/  IMAD R18, R7, UR4, R18 ;  /* 0x0000000407127c24 */ /* 0x000fe2000f8e0212 */
[----:B------:R-:W-:Y:S01]  /*6da0*/  ULDC UR4, c[0x0][0x600] ;  /* 0x0001800000047ab9 */ /* 0x000fe20000000800 */
[----:B------:R-:W-:Y:S02]  /*6db0*/  IMAD R15, R20, UR5, R15 ;  /* 0x00000005140f7c24 */ /* 0x000fe4000f8e020f */
[----:B------:R-:W-:-:S05]  /*6dc0*/  IMAD R18, R18, UR4, R9 ;  /* 0x0000000412127c24 */ /* 0x000fca000f8e0209 */
[----:B------:R-:W-:Y:S02]  /*6dd0*/  SEL R9, R18, R15, !P1 ;  /* 0x0000000f12097207 */ /* 0x000fe40004800000 */
[----:B------:R-:W-:-:S07]  /*6de0*/  SEL R7, R15, R18, !P1 ;  /* 0x000000120f077207 */ /* 0x000fce0004800000 */
.L_x_175:
[----:B------:R-:W-:Y:S05]  /*6df0*/  BSYNC B1 ;  /* 0x0000000000017941 */ /* 0x000fea0003800000 */
.L_x_174:
[----:B------:R-:W-:-:S13]  /*6e00*/  LOP3.LUT P1, RZ, R4, 0xff, RZ, 0xc0, !PT ;  /* 0x000000ff04ff7812 */ /* 0x000fda000782c0ff */
[----:B------:R-:W-:Y:S05]  /*6e10*/  @P1 BRA `(.L_x_178) ;  /* 0xfffffff4004c1947 */ /* 0x000fea000383ffff */
[----:B------:R-:W-:Y:S05]  /*6e20*/  BSYNC B0 ;  /* 0x0000000000007941 */ /* 0x000fea0003800000 */
.L_x_166:
[----:B------:R-:W-:-:S03]  /*6e30*/  UMOV UR4, 0xffffffff ;  /* 0xffffffff00047882 */ /* 0x000fc60000000000 */
[----:B------:R-:W-:Y:S05]  /*6e40*/  BRA.DIV UR4, `(.L_x_179) ;  /* 0x0000000604387947 */ /* 0x000fea000b800000 */
[----:B------:R-:W-:-:S13]  /*6e50*/  ELECT P6, URZ, PT ;  /* 0x00000000003f782f */ /* 0x000fda00038c0000 */
.L_x_194:
[----:B------:R-:W-:Y:S04]  /*6e60*/  BSSY B0, `(.L_x_180) ;  /* 0x0000034000007945 */ /* 0x000fe80003800000 */
[----:B------:R-:W-:Y:S05]  /*6e70*/  @!P6 BRA `(.L_x_181) ;  /* 0x0000000000c8e947 */ /* 0x000fea0003800000 */
[----:B------:R-:W-:-:S04]  /*6e80*/  LOP3.LUT R19, R19, 0x2, RZ, 0xfc, !PT ;  /* 0x0000000213137812 */ /* 0x000fc800078efcff */
[----:B------:R-:W-:-:S13]  /*6e90*/  ISETP.NE.AND P0, PT, R19, 0x3, PT ;  /* 0x000000031300780c */ /* 0x000fda0003f05270 */
[----:B------:R-:W-:Y:S05]  /*6ea0*/  @!P0 BRA `(.L_x_182) ;  /* 0x0000000000048947 */ /* 0x000fea0003800000 */
[----:B------:R-:W-:Y:S01]  /*6eb0*/  BPT.TRAP 0x1 ;  /* 0x000000040000795c */ /* 0x000fe20000300000 */
.L_x_182:
[----:B------:R-:W0:Y:S01]  /*6ec0*/  S2R R3, SR_CgaCtaId ;  /* 0x0000000000037919 */ /* 0x000e220000008800 */
[----:B------:R-:W-:-:S04]  /*6ed0*/  MOV R2, 0x400 ;  /* 0x0000040000027802 */ /* 0x000fc80000000f00 */
[----:B0-----:R-:W-:Y:S02]  /*6ee0*/  LEA R3, R3, R2, 0x18 ;  /* 0x0000000203037211 */ /* 0x001fe400078ec0ff */
[----:B------:R-:W-:-:S03]  /*6ef0*/  SHF.L.U32 R2, R0, 0x1f, RZ ;  /* 0x0000001f00027819 */ /* 0x000fc600000006ff */
[----:B------:R-:W-:-:S04]  /*6f00*/  VIADD R3, R3, 0x28 ;  /* 0x0000002803037836 */ /* 0x000fc80000000000 */
[C---:B------:R-:W-:Y:S02]  /*6f10*/  IMAD R7, R12.reuse, 0x8, R3 ;  /* 0x000000080c077824 */ /* 0x040fe400078e0203 */
[----:B------:R-:W-:Y:S02]  /*6f20*/  VIADD R12, R12, 0x1 ;  /* 0x000000010c0c7836 */ /* 0x000fe40000000000 */
[----:B------:R-:W0:Y:S03]  /*6f30*/  SYNCS.PHASECHK.TRANS64.TRYWAIT P0, [R7+URZ], R2 ;  /* 0x00000002070075a7 */ /* 0x000e26000800017f */
[----:B------:R-:W-:-:S04]  /*6f40*/  ISETP.NE.AND P1, PT, R12, 0x5, PT ;  /* 0x000000050c00780c */ /* 0x000fc80003f25270 */
[----:B------:R-:W-:Y:S02]  /*6f50*/  SEL R5, RZ, 0x1, P1 ;  /* 0x00000001ff057807 */ /* 0x000fe40000800000 */
[----:B------:R-:W-:Y:S02]  /*6f60*/  SEL R12, R12, RZ, P1 ;  /* 0x000000ff0c0c7207 */ /* 0x000fe40000800000 */
[----:B------:R-:W-:-:S03]  /*6f70*/  LOP3.LUT R5, R0, R5, RZ, 0x3c, !PT ;  /* 0x0000000500057212 */ /* 0x000fc600078e3cff */
[----:B------:R-:W-:Y:S01]  /*6f80*/  IMAD R9, R12, 0x8, R3 ;  /* 0x000000080c097824 */ /* 0x000fe200078e0203 */
[----:B------:R-:W-:Y:S01]  /*6f90*/  SHF.L.U32 R4, R5, 0x1f, RZ ;  /* 0x0000001f05047819 */ /* 0x000fe200000006ff */
[----:B0-----:R-:W-:Y:S06]  /*6fa0*/  @!P0 BRA `(.L_x_183) ;  /* 0x0000000400008947 */ /* 0x001fec0003800000 */
.L_x_195:
[----:B------:R-:W1:Y:S01]  /*6fb0*/  SYNCS.PHASECHK.TRANS64.TRYWAIT P0, [R9+URZ], R4 ;  /* 0x00000004090075a7 */ /* 0x000e62000800017f */
[----:B------:R-:W-:-:S05]  /*6fc0*/  VIADD R0, R12, 0x1 ;  /* 0x000000010c007836 */ /* 0x000fca0000000000 */
[----:B------:R-:W-:-:S04]  /*6fd0*/  ISETP.NE.AND P1, PT, R0, 0x5, PT ;  /* 0x000000050000780c */ /* 0x000fc80003f25270 */
[----:B0-----:R-:W-:Y:S02]  /*6fe0*/  SEL R2, RZ, 0x1, P1 ;  /* 0x00000001ff027807 */ /* 0x001fe40000800000 */
[----:B------:R-:W-:Y:S02]  /*6ff0*/  SEL R0, R0, RZ, P1 ;  /* 0x000000ff00007207 */ /* 0x000fe40000800000 */
[----:B------:R-:W-:-:S03]  /*7000*/  LOP3.LUT R7, R5, R2, RZ, 0x3c, !PT ;  /* 0x0000000205077212 */ /* 0x000fc600078e3cff */
[----:B------:R-:W-:Y:S01]  /*7010*/  IMAD R6, R0, 0x8, R3 ;  /* 0x0000000800067824 */ /* 0x000fe200078e0203 */
[----:B------:R-:W-:Y:S01]  /*7020*/  SHF.L.U32 R5, R7, 0x1f, RZ ;  /* 0x0000001f07057819 */ /* 0x000fe200000006ff */
[----:B-1----:R-:W-:Y:S06]  /*7030*/  @!P0 BRA `(.L_x_184) ;  /* 0x0000000000f08947 */ /* 0x002fec0003800000 */
.L_x_196:
[----:B------:R-:W1:Y:S01]  /*7040*/  SYNCS.PHASECHK.TRANS64.TRYWAIT P0, [R6+URZ], R5 ;  /* 0x00000005060075a7 */ /* 0x000e62000800017f */
[----:B------:R-:W-:-:S05]  /*7050*/  VIADD R0, R0, 0x1 ;  /* 0x0000000100007836 */ /* 0x000fca0000000000 */
[----:B------:R-:W-:-:S04]  /*7060*/  ISETP.NE.AND P1, PT, R0, 0x5, PT ;  /* 0x000000050000780c */ /* 0x000fc80003f25270 */
[----:B------:R-:W-:Y:S02]  /*7070*/  SEL R2, RZ, 0x1, P1 ;  /* 0x00000001ff027807 */ /* 0x000fe40000800000 */
[----:B------:R-:W-:Y:S02]  /*7080*/  SEL R0, R0, RZ, P1 ;  /* 0x000000ff00007207 */ /* 0x000fe40000800000 */
[----:B------:R-:W-:-:S03]  /*7090*/  LOP3.LUT R7, R7, R2, RZ, 0x3c, !PT ;  /* 0x0000000207077212 */ /* 0x000fc600078e3cff */
[----:B0-----:R-:W-:Y:S01]  /*70a0*/  IMAD R9, R0, 0x8, R3 ;  /* 0x0000000800097824 */ /* 0x001fe200078e0203 */
[----:B------:R-:W-:Y:S01]  /*70b0*/  SHF.L.U32 R4, R7, 0x1f, RZ ;  /* 0x0000001f07047819 */ /* 0x000fe200000006ff */
[----:B-1----:R-:W-:Y:S06]  /*70c0*/  @!P0 BRA `(.L_x_185) ;  /* 0x0000000000e08947 */ /* 0x002fec0003800000 */
.L_x_197:
[----:B------:R-:W1:Y:S01]  /*70d0*/  SYNCS.PHASECHK.TRANS64.TRYWAIT P0, [R9+URZ], R4 ;  /* 0x00000004090075a7 */ /* 0x000e62000800017f */
[----:B------:R-:W-:-:S05]  /*70e0*/  VIADD R0, R0, 0x1 ;  /* 0x0000000100007836 */ /* 0x000fca0000000000 */
[----:B------:R-:W-:-:S04]  /*70f0*/  ISETP.NE.AND P1, PT, R0, 0x5, PT ;  /* 0x000000050000780c */ /* 0x000fc80003f25270 */
[----:B------:R-:W-:Y:S02]  /*7100*/  SEL R2, RZ, 0x1, P1 ;  /* 0x00000001ff027807 */ /* 0x000fe40000800000 */
[----:B------:R-:W-:Y:S02]  /*7110*/  SEL R0, R0, RZ, P1 ;  /* 0x000000ff00007207 */ /* 0x000fe40000800000 */
[----:B------:R-:W-:Y:S01]  /*7120*/  LOP3.LUT R2, R7, R2, RZ, 0x3c, !PT ;  /* 0x0000000207027212 */ /* 0x000fe200078e3cff */
[----:B-1----:R-:W-:Y:S06]  /*7130*/  @!P0 BRA `(.L_x_186) ;  /* 0x0000000000d88947 */ /* 0x002fec0003800000 */
.L_x_198:
[----:B------:R-:W-:Y:S01]  /*7140*/  IMAD R3, R0, 0x8, R3 ;  /* 0x0000000800037824 */ /* 0x000fe200078e0203 */
[----:B------:R-:W-:-:S07]  /*7150*/  SHF.L.U32 R0, R2, 0x1f, RZ ;  /* 0x0000001f02007819 */ /* 0x000fce00000006ff */
.L_x_187:
[----:B--2---:R2:W3:Y:S02]  /*7160*/  SYNCS.PHASECHK.TRANS64.TRYWAIT P0, [R3+URZ], R0 ;  /* 0x00000000030075a7 */ /* 0x0044e4000800017f */
[----:B---3--:R-:W-:Y:S05]  /*7170*/  @!P0 NANOSLEEP.SYNCS 0x989680 ;  /* 0x009896800000895d */ /* 0x008fea0003900000 */
[----:B------:R-:W3:Y:S02]  /*7180*/  @!P0 SYNCS.PHASECHK.TRANS64 P0, [R3+URZ], R0 ;  /* 0x00000000030085a7 */ /* 0x000ee4000800007f */
[----:B---3--:R-:W-:Y:S05]  /*7190*/  @!P0 BRA `(.L_x_187) ;  /* 0xfffffffc00f08947 */ /* 0x008fea000383ffff */
.L_x_181:
[----:B------:R-:W-:Y:S05]  /*71a0*/  BSYNC B0 ;  /* 0x0000000000007941 */ /* 0x000fea0003800000 */
.L_x_180:
[----:B------:R-:W-:Y:S05]  /*71b0*/  EXIT ;  /* 0x000000000000794d */ /* 0x000fea0003800000 */
.L_x_17:
[----:B---3--:R3:W4:Y:S02]  /*71c0*/  SYNCS.PHASECHK.TRANS64.TRYWAIT P1, [R3+URZ], R0 ;  /* 0x00000000030075a7 */ /* 0x008724000802017f */
[----:B----4-:R-:W-:Y:S05]  /*71d0*/  @!P1 NANOSLEEP.SYNCS 0x989680 ;  /* 0x009896800000995d */ /* 0x010fea0003900000 */
[----:B------:R-:W4:Y:S02]  /*71e0*/  @!P1 SYNCS.PHASECHK.TRANS64 P1, [R3+URZ], R0 ;  /* 0x00000000030095a7 */ /* 0x000f24000802007f */
[----:B----4-:R-:W-:Y:S05]  /*71f0*/  @!P1 BRA `(.L_x_17) ;  /* 0xfffffffc00f09947 */ /* 0x010fea000383ffff */
[----:B------:R-:W-:Y:S05]  /*7200*/  BRA `(.L_x_16) ;  /* 0xffffffa0001c7947 */ /* 0x000fea000383ffff */
.L_x_22:
[----:B-1----:R1:W2:Y:S02]  /*7210*/  SYNCS.PHASECHK.TRANS64.TRYWAIT P1, [R5+URZ], R4 ;  /* 0x00000004050075a7 */ /* 0x0022a4000802017f */
[----:B--2---:R-:W-:Y:S05]  /*7220*/  @!P1 NANOSLEEP.SYNCS 0x989680 ;  /* 0x009896800000995d */ /* 0x004fea0003900000 */
[----:B------:R-:W2:Y:S02]  /*7230*/  @!P1 SYNCS.PHASECHK.TRANS64 P1, [R5+URZ], R4 ;  /* 0x00000004050095a7 */ /* 0x000ea4000802007f */
[----:B--2---:R-:W-:Y:S05]  /*7240*/  @!P1 BRA `(.L_x_22) ;  /* 0xfffffffc00f09947 */ /* 0x004fea000383ffff */
[----:B------:R-:W-:Y:S05]  /*7250*/  BRA `(.L_x_21) ;  /* 0xffffffa400687947 */ /* 0x000fea000383ffff */
.L_x_167:
[----:B------:R-:W-:Y:S01]  /*7260*/  BSSY B1, `(.L_x_188) ;  /* 0x0000006000017945 */ /* 0x000fe20003800000 */
[----:B------:R-:W-:-:S07]  /*7270*/  IMAD.MOV.U32 R15, RZ, RZ, -0x1 ;  /* 0xffffffffff0f7424 */ /* 0x000fce00078e00ff */
[----:B------:R-:W-:Y:S05]  /*7280*/  WARPSYNC.COLLECTIVE R15, `(.L_x_189) ;  /* 0x000000000f0c7348 */ /* 0x000fea0003c00000 */
[----:B------:R-:W-:Y:S02]  /*7290*/  ELECT P6, UR62, PT ;  /* 0x00000000003e782f */ /* 0x000fe400038c0000 */
[----:B------:R-:W-:Y:S01]  /*72a0*/  MOV R14, UR62 ;  /* 0x0000003e000e7c02 */ /* 0x000fe20008000f00 */
[----:B------:R-:W-:Y:S10]  /*72b0*/  ENDCOLLECTIVE ;  /* 0x000000000000791b */ /* 0x000ff40003800000 */
.L_x_189:
[----:B------:R-:W-:Y:S05]  /*72c0*/  BSYNC B1 ;  /* 0x0000000000017941 */ /* 0x000fea0003800000 */
.L_x_188:
[----:B------:R-:W-:Y:S05]  /*72d0*/  BRA `(.L_x_190) ;  /* 0xfffffff000287947 */ /* 0x000fea000383ffff */
.L_x_170:
[----:B0-----:R0:W1:Y:S02]  /*72e0*/  SYNCS.PHASECHK.TRANS64.TRYWAIT P1, [R14+URZ+0x28], R7 ;  /* 0x000028070e0075a7 */ /* 0x001064000802017f */
[----:B-1----:R-:W-:Y:S05]  /*72f0*/  @!P1 NANOSLEEP.SYNCS 0x989680 ;  /* 0x009896800000995d */ /* 0x002fea0003900000 */
[----:B------:R-:W1:Y:S02]  /*7300*/  @!P1 SYNCS.PHASECHK.TRANS64 P1, [R14+URZ+0x28], R7 ;  /* 0x000028070e0095a7 */ /* 0x000e64000802007f */
[----:B-1----:R-:W-:Y:S05]  /*7310*/  @!P1 BRA `(.L_x_170) ;  /* 0xfffffffc00f09947 */ /* 0x002fea000383ffff */
[----:B------:R-:W-:Y:S05]  /*7320*/  BRA `(.L_x_191) ;  /* 0xfffffff0005c7947 */ /* 0x000fea000383ffff */
.L_x_179:
[----:B------:R-:W-:Y:S01]  /*7330*/  BSSY B0, `(.L_x_192) ;  /* 0x0000006000007945 */ /* 0x000fe20003800000 */
[----:B------:R-:W-:-:S07]  /*7340*/  IMAD.MOV.U32 R15, RZ, RZ, -0x1 ;  /* 0xffffffffff0f7424 */ /* 0x000fce00078e00ff */
[----:B------:R-:W-:Y:S05]  /*7350*/  WARPSYNC.COLLECTIVE R15, `(.L_x_193) ;  /* 0x000000000f0c7348 */ /* 0x000fea0003c00000 */
[----:B------:R-:W-:Y:S02]  /*7360*/  ELECT P6, UR62, PT ;  /* 0x00000000003e782f */ /* 0x000fe400038c0000 */
[----:B------:R-:W-:Y:S01]  /*7370*/  MOV R14, UR62 ;  /* 0x0000003e000e7c02 */ /* 0x000fe20008000f00 */
[----:B------:R-:W-:Y:S10]  /*7380*/  ENDCOLLECTIVE ;  /* 0x000000000000791b */ /* 0x000ff40003800000 */
.L_x_193:
[----:B------:R-:W-:Y:S05]  /*7390*/  BSYNC B0 ;  /* 0x0000000000007941 */ /* 0x000fea0003800000 */
.L_x_192:
[----:B------:R-:W-:Y:S05]  /*73a0*/  BRA `(.L_x_194) ;  /* 0xfffffff800ac7947 */ /* 0x000fea000383ffff */
.L_x_183:
[----:B0-----:R0:W1:Y:S02]  /*73b0*/  SYNCS.PHASECHK.TRANS64.TRYWAIT P0, [R7+URZ], R2 ;  /* 0x00000002070075a7 */ /* 0x001064000800017f */
[----:B-1----:R-:W-:Y:S05]  /*73c0*/  @!P0 NANOSLEEP.SYNCS 0x989680 ;  /* 0x009896800000895d */ /* 0x002fea0003900000 */
[----:B------:R-:W1:Y:S02]  /*73d0*/  @!P0 SYNCS.PHASECHK.TRANS64 P0, [R7+URZ], R2 ;  /* 0x00000002070085a7 */ /* 0x000e64000800007f */
[----:B-1----:R-:W-:Y:S05]  /*73e0*/  @!P0 BRA `(.L_x_183) ;  /* 0xfffffffc00f08947 */ /* 0x002fea000383ffff */
[----:B------:R-:W-:Y:S05]  /*73f0*/  BRA `(.L_x_195) ;  /* 0xfffffff800ec7947 */ /* 0x000fea000383ffff */
.L_x_184:
[----:B0-----:R0:W1:Y:S02]  /*7400*/  SYNCS.PHASECHK.TRANS64.TRYWAIT P0, [R9+URZ], R4 ;  /* 0x00000004090075a7 */ /* 0x001064000800017f */
[----:B-1----:R-:W-:Y:S05]  /*7410*/  @!P0 NANOSLEEP.SYNCS 0x989680 ;  /* 0x009896800000895d */ /* 0x002fea0003900000 */
[----:B------:R-:W1:Y:S02]  /*7420*/  @!P0 SYNCS.PHASECHK.TRANS64 P0, [R9+URZ], R4 ;  /* 0x00000004090085a7 */ /* 0x000e64000800007f */
[----:B-1----:R-:W-:Y:S05]  /*7430*/  @!P0 BRA `(.L_x_184) ;  /* 0xfffffffc00f08947 */ /* 0x002fea000383ffff */
[----:B------:R-:W-:Y:S05]  /*7440*/  BRA `(.L_x_196) ;  /* 0xfffffff800fc7947 */ /* 0x000fea000383ffff */
.L_x_185:
[----:B0-----:R0:W1:Y:S02]  /*7450*/  SYNCS.PHASECHK.TRANS64.TRYWAIT P0, [R6+URZ], R5 ;  /* 0x00000005060075a7 */ /* 0x001064000800017f */
[----:B-1----:R-:W-:Y:S05]  /*7460*/  @!P0 NANOSLEEP.SYNCS 0x989680 ;  /* 0x009896800000895d */ /* 0x002fea0003900000 */
[----:B------:R-:W1:Y:S02]  /*7470*/  @!P0 SYNCS.PHASECHK.TRANS64 P0, [R6+URZ], R5 ;  /* 0x00000005060085a7 */ /* 0x000e64000800007f */
[----:B-1----:R-:W-:Y:S05]  /*7480*/  @!P0 BRA `(.L_x_185) ;  /* 0xfffffffc00f08947 */ /* 0x002fea000383ffff */
[----:B------:R-:W-:Y:S05]  /*7490*/  BRA `(.L_x_197) ;  /* 0xfffffffc000c7947 */ /* 0x000fea000383ffff */
.L_x_186:
[----:B-1----:R1:W2:Y:S02]  /*74a0*/  SYNCS.PHASECHK.TRANS64.TRYWAIT P0, [R9+URZ], R4 ;  /* 0x00000004090075a7 */ /* 0x0022a4000800017f */
[----:B--2---:R-:W-:Y:S05]  /*74b0*/  @!P0 NANOSLEEP.SYNCS 0x989680 ;  /* 0x009896800000895d */ /* 0x004fea0003900000 */
[----:B------:R-:W2:Y:S02]  /*74c0*/  @!P0 SYNCS.PHASECHK.TRANS64 P0, [R9+URZ], R4 ;  /* 0x00000004090085a7 */ /* 0x000ea4000800007f */
[----:B--2---:R-:W-:Y:S05]  /*74d0*/  @!P0 BRA `(.L_x_186) ;  /* 0xfffffffc00f08947 */ /* 0x004fea000383ffff */
[----:B------:R-:W-:Y:S05]  /*74e0*/  BRA `(.L_x_198) ;  /* 0xfffffffc00147947 */ /* 0x000fea000383ffff */
.L_x_199:
[----:B------:R-:W-:-:S00]  /*74f0*/  BRA `(.L_x_199) ;  /* 0xfffffffc00fc7947 */ /* 0x000fc0000383ffff */
[----:B------:R-:W-:-:S00]  /*7500*/  NOP ;  /* 0x0000000000007918 */ /* 0x000fc00000000000 */
[----:B------:R-:W-:-:S00]  /*7510*/  NOP ;  /* 0x0000000000007918 */ /* 0x000fc00000000000 */
[----:B------:R-:W-:-:S00]  /*7520*/  NOP ;  /* 0x0000000000007918 */ /* 0x000fc00000000000 */
[----:B------:R-:W-:-:S00]  /*7530*/  NOP ;  /* 0x0000000000007918 */ /* 0x000fc00000000000 */
[----:B------:R-:W-:-:S00]  /*7540*/  NOP ;  /* 0x0000000000007918 */ /* 0x000fc00000000000 */
[----:B------:R-:W-:-:S00]  /*7550*/  NOP ;  /* 0x0000000000007918 */ /* 0x000fc00000000000 */
[----:B------:R-:W-:-:S00]  /*7560*/  NOP ;  /* 0x0000000000007918 */ /* 0x000fc00000000000 */
[----:B------:R-:W-:-:S00]  /*7570*/  NOP ;  /* 0x0000000000007918 */ /* 0x000fc00000000000 */
.L_x_200:


//--------------------- .nv.global.init           --------------------------
	.section	.nv.global.init,"aw",@progbits
.nv.global.init:
	.type		$str$22,@object
	.size		$str$22,($str$23 - $str$22)
$str$22:
        /*0000*/ 	.byte	0x6b, 0x5f, 0x74, 0x69, 0x6c, 0x65, 0x5f, 0x63, 0x6f, 0x75, 0x6e, 0x74, 0x20, 0x3e, 0x3d, 0x20
        /*0010*/ 	.byte	0x31, 0x00
	.type		$str$23,@object
	.size		$str$23,(__unnamed_1 - $str$23)
$str$23:
        /*0012*/ 	.byte	0x2f, 0x74, 0x6d, 0x70, 0x2f, 0x63, 0x75, 0x74, 0x6c, 0x61, 0x73, 0x73, 0x5f, 0x73, 0x77, 0x65
        /*0022*/ 	.byte	0x65, 0x70, 0x5f, 0x73, 0x72, 0x63, 0x2f, 0x69, 0x6e, 0x63, 0x6c, 0x75, 0x64, 0x65, 0x2f, 0x63
        /*0032*/ 	.byte	0x75, 0x74, 0x6c, 0x61, 0x73, 0x73, 0x2f, 0x67, 0x65, 0x6d, 0x6d, 0x2f, 0x63, 0x6f, 0x6c, 0x6c
        /*0042*/ 	.byte	0x65, 0x63, 0x74, 0x69, 0x76, 0x65, 0x2f, 0x73, 0x6d, 0x39, 0x30, 0x5f, 0x6d, 0x6d, 0x61, 0x5f
        /*0052*/ 	.byte	0x74, 0x6d, 0x61, 0x5f, 0x67, 0x6d, 0x6d, 0x61, 0x5f, 0x73, 0x73, 0x5f, 0x77, 0x61, 0x72, 0x70
        /*0062*/ 	.byte	0x73, 0x70, 0x65, 0x63, 0x69, 0x61, 0x6c, 0x69, 0x7a, 0x65, 0x64, 0x2e, 0x68, 0x70, 0x70, 0x00
	.type		__unnamed_1,@object
	.size		__unnamed_1,(.L_0 - __unnamed_1)
__unnamed_1:
        /*0072*/ 	.byte	0x76, 0x6f, 0x69, 0x64, 0x20, 0x63, 0x75, 0x74, 0x6c, 0x61, 0x73, 0x73, 0x3a, 0x3a, 0x67, 0x65
        /* <DEDUP_REMOVED lines=172> */
        /*0b42*/ 	.byte	0x5d, 0x00
.L_0:


//--------------------- .nv.shared._ZN7cutlass13device_kernelINS_4gemm6kernel13GemmUniversalIN4cute5tupleIJiiiiEEENS1_10collective13CollectiveMmaINS1_34MainloopSm90TmaGmmaWarpSpecializedILi5ENS5_IJNS4_1CILi1EEESB_SB_EEENS1_35KernelTmaWarpSpecializedCooperativeEEENS5_IJNSA_ILi256EEENSA_ILi64EEENSA_ILi128EEEEEEaNS5_IJlSB_lEEEaSJ_NS4_8TiledMMAINS4_8MMA_AtomIJNS4_4SM904GMMA26MMA_64x64x32_S32S8S8_SS_TNEEEENS4_6LayoutINS5_IJNSA_ILi2EEESB_SB_EEENS5_IJSB_NSA_ILi0EEEST_EEEEENS5_IJNS4_10UnderscoreESW_SW_EEEEENS4_13SM90_TMA_LOADENS4_14ComposedLayoutINS4_7SwizzleILi3ELi4ELi3EEENS4_18smem_ptr_flag_bitsILi8EEENSQ_INS5_IJNSA_ILi8EEESH_EEENS5_IJSH_SB_EEEEEEEvNS4_8identityESZ_S19_vS1A_EENS_8epilogue10collective6detail29Sm90TmaWarpSpecializedAdapterINS1D_15DefaultEpilogueIaSJ_SJ_NS1C_6thread17LinearCombinationIaLi1EiiLNS1H_9ScaleType4KindE0ELNS_15FloatRoundStyleE2EaEENS1_15EpilogueDefaultEEEEEvvEEEEvNT_6ParamsE --------------------------
	.section	.nv.shared._ZN7cutlass13device_kernelINS_4gemm6kernel13GemmUniversalIN4cute5tupleIJiiiiEEENS1_10collective13CollectiveMmaINS1_34MainloopSm90TmaGmmaWarpSpecializedILi5ENS5_IJNS4_1CILi1EEESB_SB_EEENS1_35KernelTmaWarpSpecializedCooperativeEEENS5_IJNSA_ILi256EEENSA_ILi64EEENSA_ILi128EEEEEEaNS5_IJlSB_lEEEaSJ_NS4_8TiledMMAINS4_8MMA_AtomIJNS4_4SM904GMMA26MMA_64x64x32_S32S8S8_SS_TNEEEENS4_6LayoutINS5_IJNSA_ILi2EEESB_SB_EEENS5_IJSB_NSA_ILi0EEEST_EEEEENS5_IJNS4_10UnderscoreESW_SW_EEEEENS4_13SM90_TMA_LOADENS4_14ComposedLayoutINS4_7SwizzleILi3ELi4ELi3EEENS4_18smem_ptr_flag_bitsILi8EEENSQ_INS5_IJNSA_ILi8EEESH_EEENS5_IJSH_SB_EEEEEEEvNS4_8identityESZ_S19_vS1A_EENS_8epilogue10collective6detail29Sm90TmaWarpSpecializedAdapterINS1D_15DefaultEpilogueIaSJ_SJ_NS1C_6thread17LinearCombinationIaLi1EiiLNS1H_9ScaleType4KindE0ELNS_15FloatRoundStyleE2EaEENS1_15EpilogueDefaultEEEEEvvEEEEvNT_6ParamsE,"aw",@nobits
	.sectionflags	@""
	.align	16
	.zero		1024


//--------------------- .nv.shared.reserved.0     --------------------------
	.section	.nv.shared.reserved.0,"aw",@nobits
	.weak		__nv_reservedSMEM_offset_0_alias
	.size		__nv_reservedSMEM_offset_0_alias, 0, 0
	.other		__nv_reservedSMEM_offset_0_alias,@"STO_CUDA_RESERVED_SHARED STV_DEFAULT"
__nv_reservedSMEM_offset_0_alias:
	.zero		0


//--------------------- .nv.global                --------------------------
	.section	.nv.global,"aw",@nobits
.nv.global:
	.type		_ZN40_INTERNAL_92f94147_4_k_cu_549c6ff7_270964cute1_E,@object
	.size		_ZN40_INTERNAL_92f94147_4_k_cu_549c6ff7_270964cute1_E,(_ZN40_INTERNAL_92f94147_4_k_cu_549c6ff7_270964cuda3std3__45__cpo6cbeginE - _ZN40_INTERNAL_92f94147_4_k_cu_549c6ff7_270964cute1_E)
_ZN40_INTERNAL_92f94147_4_k_cu_549c6ff7_270964cute1_E:
	.zero		1
	.type		_ZN40_INTERNAL_92f94147_4_k_cu_549c6ff7_270964cuda3std3__45__cpo6cbeginE,@object
	.size		_ZN40_INTERNAL_92f94147_4_k_cu_549c6ff7_270964cuda3std3__45__cpo6cbeginE,(_ZN40_INTERNAL_92f94147_4_k_cu_549c6ff7_270964cuda3std3__48in_placeE - _ZN40_INTERNAL_92f94147_4_k_cu_549c6ff7_270964cuda3std3__45__cpo6cbeginE)
_ZN40_INTERNAL_92f94147_4_k_cu_549c6ff7_270964cuda3std3__45__cpo6cbeginE:
	.zero		1
	.type		_ZN40_INTERNAL_92f94147_4_k_cu_549c6ff7_270964cuda3std3__48in_placeE,@object
	.size		_ZN40_INTERNAL_92f94147_4_k_cu_549c6ff7_270964cuda3std3__48in_placeE,(_ZN40_INTERNAL_92f94147_4_k_cu_549c6ff7_270964cuda3std6ranges3__45__cpo9iter_moveE - _ZN40_INTERNAL_92f94147_4_k_cu_549c6ff7_270964cuda3std3__48in_placeE)
_ZN40_INTERNAL_92f94147_4_k_cu_549c6ff7_270964cuda3std3__48in_placeE:
	.zero		1
	.type		_ZN40_INTERNAL_92f94147_4_k_cu_549c6ff7_270964cuda3std6ranges3__45__cpo9iter_moveE,@object
	.size		_ZN40_INTERNAL_92f94147_4_k_cu_549c6ff7_270964cuda3std6ranges3__45__cpo9iter_moveE,(_ZN40_INTERNAL_92f94147_4_k_cu_549c6ff7_270964cuda3std3__45__cpo5beginE - _ZN40_INTERNAL_92f94147_4_k_cu_549c6ff7_270964cuda3std6ranges3__45__cpo9iter_moveE)
_ZN40_INTERNAL_92f94147_4_k_cu_549c6ff7_270964cuda3std6ranges3__45__cpo9iter_moveE:
	.zero		1
	.type		_ZN40_INTERNAL_92f94147_4_k_cu_549c6ff7_270964cuda3std3__45__cpo5beginE,@object
	.size		_ZN40_INTERNAL_92f94147_4_k_cu_549c6ff7_270964cuda3std3__45__cpo5beginE,(_ZN40_INTERNAL_92f94147_4_k_cu_549c6ff7_270964cuda3std3__442_GLOBAL__N__92f94147_4_k_cu_549c6ff7_270966ignoreE - _ZN40_INTERNAL_92f94147_4_k_cu_549c6ff7_270964cuda3std3__45__cpo5beginE)
_ZN40_INTERNAL_92f94147_4_k_cu_549c6ff7_270964cuda3std3__45__cpo5beginE:
	.zero		1
	.type		_ZN40_INTERNAL_92f94147_4_k_cu_549c6ff7_270964cuda3std3__442_GLOBAL__N__92f94147_4_k_cu_549c6ff7_270966ignoreE,@object
	.size		_ZN40_INTERNAL_92f94147_4_k_cu_549c6ff7_270964cuda3std3__442_GLOBAL__N__92f94147_4_k_cu_549c6ff7_270966ignoreE,(_ZN40_INTERNAL_92f94147_4_k_cu_549c6ff7_270964cute7productE - _ZN40_INTERNAL_92f94147_4_k_cu_549c6ff7_270964cuda3std3__442_GLOBAL__N__92f94147_4_k_cu_549c6ff7_270966ignoreE)
_ZN40_INTERNAL_92f94147_4_k_cu_549c6ff7_270964cuda3std3__442_GLOBAL__N__92f94147_4_k_cu_549c6ff7_270966ignoreE:
	.zero		1
	.type		_ZN40_INTERNAL_92f94147_4_k_cu_549c6ff7_270964cute7productE,@object
	.size		_ZN40_INTERNAL_92f94147_4_k_cu_549c6ff7_270964cute7productE,(_ZN40_INTERNAL_92f94147_4_k_cu_549c6ff7_270964cuda3std3__45__cpo3endE - _ZN40_INTERNAL_92f94147_4_k_cu_549c6ff7_270964cute7productE)
_ZN40_INTERNAL_92f94147_4_k_cu_549c6ff7_270964cute7productE:
	.zero		1
	.type		_ZN40_INTERNAL_92f94147_4_k_cu_549c6ff7_270964cuda3std3__45__cpo3endE,@object
	.size		_ZN40_INTERNAL_92f94147_4_k_cu_549c6ff7_270964cuda3std3__45__cpo3endE,(_ZN40_INTERNAL_92f94147_4_k_cu_549c6ff7_270964cuda3std3__419piecewise_constructE - _ZN40_INTERNAL_92f94147_4_k_cu_549c6ff7_270964cuda3std3__45__cpo3endE)
_ZN40_INTERNAL_92f94147_4_k_cu_549c6ff7_270964cuda3std3__45__cpo3endE:
	.zero		1
	.type		_ZN40_INTERNAL_92f94147_4_k_cu_549c6ff7_270964cuda3std3__419piecewise_constructE,@object
	.size		_ZN40_INTERNAL_92f94147_4_k_cu_549c6ff7_270964cuda3std3__419piecewise_constructE,(_ZN40_INTERNAL_92f94147_4_k_cu_549c6ff7_270964cuda3std3__45__cpo4cendE - _ZN40_INTERNAL_92f94147_4_k_cu_549c6ff7_270964cuda3std3__419piecewise_constructE)
_ZN40_INTERNAL_92f94147_4_k_cu_549c6ff7_270964cuda3std3__419piecewise_constructE:
	.zero		1
	.type		_ZN40_INTERNAL_92f94147_4_k_cu_549c6ff7_270964cuda3std3__45__cpo4cendE,@object
	.size		_ZN40_INTERNAL_92f94147_4_k_cu_549c6ff7_270964cuda3std3__45__cpo4cendE,(_ZN40_INTERNAL_92f94147_4_k_cu_549c6ff7_270964cuda3std6ranges3__45__cpo4swapE - _ZN40_INTERNAL_92f94147_4_k_cu_549c6ff7_270964cuda3std3__45__cpo4cendE)
_ZN40_INTERNAL_92f94147_4_k_cu_549c6ff7_270964cuda3std3__45__cpo4cendE:
	.zero		1
	.type		_ZN40_INTERNAL_92f94147_4_k_cu_549c6ff7_270964cuda3std6ranges3__45__cpo4swapE,@object
	.size		_ZN40_INTERNAL_92f94147_4_k_cu_549c6ff7_270964cuda3std6ranges3__45__cpo4swapE,(.L_8 - _ZN40_INTERNAL_92f94147_4_k_cu_549c6ff7_270964cuda3std6ranges3__45__cpo4swapE)
_ZN40_INTERNAL_92f94147_4_k_cu_549c6ff7_270964cuda3std6ranges3__45__cpo4swapE:
	.zero		1
.L_8:


//--------------------- .nv.constant0._ZN7cutlass13device_kernelINS_4gemm6kernel13GemmUniversalIN4cute5tupleIJiiiiEEENS1_10collective13CollectiveMmaINS1_34MainloopSm90TmaGmmaWarpSpecializedILi5ENS5_IJNS4_1CILi1EEESB_SB_EEENS1_35KernelTmaWarpSpecializedCooperativeEEENS5_IJNSA_ILi256EEENSA_ILi64EEENSA_ILi128EEEEEEaNS5_IJlSB_lEEEaSJ_NS4_8TiledMMAINS4_8MMA_AtomIJNS4_4SM904GMMA26MMA_64x64x32_S32S8S8_SS_TNEEEENS4_6LayoutINS5_IJNSA_ILi2EEESB_SB_EEENS5_IJSB_NSA_ILi0EEEST_EEEEENS5_IJNS4_10UnderscoreESW_SW_EEEEENS4_13SM90_TMA_LOADENS4_14ComposedLayoutINS4_7SwizzleILi3ELi4ELi3EEENS4_18smem_ptr_flag_bitsILi8EEENSQ_INS5_IJNSA_ILi8EEESH_EEENS5_IJSH_SB_EEEEEEEvNS4_8identityESZ_S19_vS1A_EENS_8epilogue10collective6detail29Sm90TmaWarpSpecializedAdapterINS1D_15DefaultEpilogueIaSJ_SJ_NS1C_6thread17LinearCombinationIaLi1EiiLNS1H_9ScaleType4KindE0ELNS_15FloatRoundStyleE2EaEENS1_15EpilogueDefaultEEEEEvvEEEEvNT_6ParamsE --------------------------
	.section	.nv.constant0._ZN7cutlass13device_kernelINS_4gemm6kernel13GemmUniversalIN4cute5tupleIJiiiiEEENS1_10collective13CollectiveMmaINS1_34MainloopSm90TmaGmmaWarpSpecializedILi5ENS5_IJNS4_1CILi1EEESB_SB_EEENS1_35KernelTmaWarpSpecializedCooperativeEEENS5_IJNSA_ILi256EEENSA_ILi64EEENSA_ILi128EEEEEEaNS5_IJlSB_lEEEaSJ_NS4_8TiledMMAINS4_8MMA_AtomIJNS4_4SM904GMMA26MMA_64x64x32_S32S8S8_SS_TNEEEENS4_6LayoutINS5_IJNSA_ILi2EEESB_SB_EEENS5_IJSB_NSA_ILi0EEEST_EEEEENS5_IJNS4_10UnderscoreESW_SW_EEEEENS4_13SM90_TMA_LOADENS4_14ComposedLayoutINS4_7SwizzleILi3ELi4ELi3EEENS4_18smem_ptr_flag_bitsILi8EEENSQ_INS5_IJNSA_ILi8EEESH_EEENS5_IJSH_SB_EEEEEEEvNS4_8identityESZ_S19_vS1A_EENS_8epilogue10collective6detail29Sm90TmaWarpSpecializedAdapterINS1D_15DefaultEpilogueIaSJ_SJ_NS1C_6thread17LinearCombinationIaLi1EiiLNS1H_9ScaleType4KindE0ELNS_15FloatRoundStyleE2EaEENS1_15EpilogueDefaultEEEEEvvEEEEvNT_6ParamsE,"a",@progbits
	.sectionflags	@""
	.align	4
.nv.constant0._ZN7cutlass13device_kernelINS_4gemm6kernel13GemmUniversalIN4cute5tupleIJiiiiEEENS1_10collective13CollectiveMmaINS1_34MainloopSm90TmaGmmaWarpSpecializedILi5ENS5_IJNS4_1CILi1EEESB_SB_EEENS1_35KernelTmaWarpSpecializedCooperativeEEENS5_IJNSA_ILi256EEENSA_ILi64EEENSA_ILi128EEEEEEaNS5_IJlSB_lEEEaSJ_NS4_8TiledMMAINS4_8MMA_AtomIJNS4_4SM904GMMA26MMA_64x64x32_S32S8S8_SS_TNEEEENS4_6LayoutINS5_IJNSA_ILi2EEESB_SB_EEENS5_IJSB_NSA_ILi0EEEST_EEEEENS5_IJNS4_10UnderscoreESW_SW_EEEEENS4_13SM90_TMA_LOADENS4_14ComposedLayoutINS4_7SwizzleILi3ELi4ELi3EEENS4_18smem_ptr_flag_bitsILi8EEENSQ_INS5_IJNSA_ILi8EEESH_EEENS5_IJSH_SB_EEEEEEEvNS4_8identityESZ_S19_vS1A_EENS_8epilogue10collective6detail29Sm90TmaWarpSpecializedAdapterINS1D_15DefaultEpilogueIaSJ_SJ_NS1C_6thread17LinearCombinationIaLi1EiiLNS1H_9ScaleType4KindE0ELNS_15FloatRoundStyleE2EaEENS1_15EpilogueDefaultEEEEEvvEEEEvNT_6ParamsE:
	.zero		1664


//--------------------- SYMBOLS --------------------------

	.type		.nv.reservedSmem.offset0,@object
	.size		.nv.reservedSmem.offset0,0x4
	.type		__assertfail,@function
